//
// Generated by NVIDIA NVVM Compiler
//
// Compiler Build ID: CL-36424714
// Cuda compilation tools, release 13.0, V13.0.88
// Based on NVVM 20.0.0
//

.version 9.0
.target sm_100
.address_size 64

	// .globl	_Z11gemm_kernelPfS_S_iii
// _ZZ19sgemm_gpu_kernel_v2PfS_S_iiiE3s_a has been demoted
// _ZZ19sgemm_gpu_kernel_v2PfS_S_iiiE3s_b has been demoted
// _ZZ17gemm_kernel_fix_2PfS_S_iiiE4sm_a has been demoted
// _ZZ17gemm_kernel_fix_2PfS_S_iiiE4sm_b has been demoted
// _ZZ13gemm_kernel_2PfS_S_iiiE4sm_a has been demoted
// _ZZ13gemm_kernel_2PfS_S_iiiE4sm_b has been demoted

.visible .entry _Z11gemm_kernelPfS_S_iii(
	.param .u64 .ptr .align 1 _Z11gemm_kernelPfS_S_iii_param_0,
	.param .u64 .ptr .align 1 _Z11gemm_kernelPfS_S_iii_param_1,
	.param .u64 .ptr .align 1 _Z11gemm_kernelPfS_S_iii_param_2,
	.param .u32 _Z11gemm_kernelPfS_S_iii_param_3,
	.param .u32 _Z11gemm_kernelPfS_S_iii_param_4,
	.param .u32 _Z11gemm_kernelPfS_S_iii_param_5
)
{
	.reg .pred 	%p<13>;
	.reg .b32 	%r<41>;
	.reg .b32 	%f<68>;
	.reg .b64 	%rd<53>;

	ld.param.u64 	%rd7, [_Z11gemm_kernelPfS_S_iii_param_0];
	ld.param.u64 	%rd8, [_Z11gemm_kernelPfS_S_iii_param_1];
	ld.param.u64 	%rd6, [_Z11gemm_kernelPfS_S_iii_param_2];
	ld.param.u32 	%r20, [_Z11gemm_kernelPfS_S_iii_param_3];
	ld.param.u32 	%r18, [_Z11gemm_kernelPfS_S_iii_param_4];
	ld.param.u32 	%r19, [_Z11gemm_kernelPfS_S_iii_param_5];
	cvta.to.global.u64 	%rd1, %rd8;
	cvta.to.global.u64 	%rd2, %rd7;
	mov.u32 	%r21, %tid.y;
	mov.u32 	%r22, %ctaid.y;
	mov.u32 	%r23, %ntid.y;
	mad.lo.s32 	%r1, %r22, %r23, %r21;
	mov.u32 	%r24, %tid.x;
	mov.u32 	%r25, %ctaid.x;
	mov.u32 	%r26, %ntid.x;
	mad.lo.s32 	%r2, %r25, %r26, %r24;
	setp.ge.s32 	%p1, %r1, %r20;
	setp.ge.s32 	%p2, %r2, %r18;
	or.pred  	%p3, %p1, %p2;
	@%p3 bra 	$L__BB0_14;
	setp.lt.s32 	%p4, %r19, 1;
	mov.f32 	%f67, 0f00000000;
	@%p4 bra 	$L__BB0_13;
	mul.lo.s32 	%r3, %r19, %r1;
	and.b32  	%r4, %r19, 7;
	setp.lt.u32 	%p5, %r19, 8;
	mov.f32 	%f67, 0f00000000;
	mov.b32 	%r39, 0;
	@%p5 bra 	$L__BB0_5;
	and.b32  	%r39, %r19, 2147483640;
	neg.s32 	%r37, %r39;
	shl.b32 	%r7, %r18, 3;
	mul.wide.u32 	%rd9, %r3, 4;
	add.s64 	%rd10, %rd9, %rd2;
	add.s64 	%rd52, %rd10, 16;
	mov.f32 	%f67, 0f00000000;
	mul.wide.s32 	%rd13, %r18, 4;
	mov.u32 	%r36, %r2;
$L__BB0_4:
	.pragma "nounroll";
	ld.global.f32 	%f17, [%rd52+-16];
	mul.wide.s32 	%rd11, %r36, 4;
	add.s64 	%rd12, %rd1, %rd11;
	ld.global.f32 	%f18, [%rd12];
	fma.rn.f32 	%f19, %f17, %f18, %f67;
	ld.global.f32 	%f20, [%rd52+-12];
	add.s64 	%rd14, %rd12, %rd13;
	ld.global.f32 	%f21, [%rd14];
	fma.rn.f32 	%f22, %f20, %f21, %f19;
	ld.global.f32 	%f23, [%rd52+-8];
	add.s64 	%rd15, %rd14, %rd13;
	ld.global.f32 	%f24, [%rd15];
	fma.rn.f32 	%f25, %f23, %f24, %f22;
	ld.global.f32 	%f26, [%rd52+-4];
	add.s64 	%rd16, %rd15, %rd13;
	ld.global.f32 	%f27, [%rd16];
	fma.rn.f32 	%f28, %f26, %f27, %f25;
	ld.global.f32 	%f29, [%rd52];
	add.s64 	%rd17, %rd16, %rd13;
	ld.global.f32 	%f30, [%rd17];
	fma.rn.f32 	%f31, %f29, %f30, %f28;
	ld.global.f32 	%f32, [%rd52+4];
	add.s64 	%rd18, %rd17, %rd13;
	ld.global.f32 	%f33, [%rd18];
	fma.rn.f32 	%f34, %f32, %f33, %f31;
	ld.global.f32 	%f35, [%rd52+8];
	add.s64 	%rd19, %rd18, %rd13;
	ld.global.f32 	%f36, [%rd19];
	fma.rn.f32 	%f37, %f35, %f36, %f34;
	ld.global.f32 	%f38, [%rd52+12];
	add.s64 	%rd20, %rd19, %rd13;
	ld.global.f32 	%f39, [%rd20];
	fma.rn.f32 	%f67, %f38, %f39, %f37;
	add.s32 	%r37, %r37, 8;
	add.s32 	%r36, %r36, %r7;
	add.s64 	%rd52, %rd52, 32;
	setp.ne.s32 	%p6, %r37, 0;
	@%p6 bra 	$L__BB0_4;
$L__BB0_5:
	setp.eq.s32 	%p7, %r4, 0;
	@%p7 bra 	$L__BB0_13;
	and.b32  	%r13, %r19, 3;
	setp.lt.u32 	%p8, %r4, 4;
	@%p8 bra 	$L__BB0_8;
	add.s32 	%r28, %r39, %r3;
	mul.wide.u32 	%rd21, %r28, 4;
	add.s64 	%rd22, %rd2, %rd21;
	ld.global.f32 	%f41, [%rd22];
	mad.lo.s32 	%r29, %r39, %r18, %r2;
	mul.wide.s32 	%rd23, %r29, 4;
	add.s64 	%rd24, %rd1, %rd23;
	ld.global.f32 	%f42, [%rd24];
	fma.rn.f32 	%f43, %f41, %f42, %f67;
	cvt.u64.u32 	%rd25, %r3;
	cvt.u64.u32 	%rd26, %r39;
	add.s64 	%rd27, %rd26, %rd25;
	shl.b64 	%rd28, %rd27, 2;
	add.s64 	%rd29, %rd2, %rd28;
	ld.global.f32 	%f44, [%rd29+4];
	mul.wide.s32 	%rd30, %r18, 4;
	add.s64 	%rd31, %rd24, %rd30;
	ld.global.f32 	%f45, [%rd31];
	fma.rn.f32 	%f46, %f44, %f45, %f43;
	ld.global.f32 	%f47, [%rd29+8];
	add.s64 	%rd32, %rd31, %rd30;
	ld.global.f32 	%f48, [%rd32];
	fma.rn.f32 	%f49, %f47, %f48, %f46;
	ld.global.f32 	%f50, [%rd29+12];
	add.s64 	%rd33, %rd32, %rd30;
	ld.global.f32 	%f51, [%rd33];
	fma.rn.f32 	%f67, %f50, %f51, %f49;
	add.s32 	%r39, %r39, 4;
$L__BB0_8:
	setp.eq.s32 	%p9, %r13, 0;
	@%p9 bra 	$L__BB0_13;
	setp.eq.s32 	%p10, %r13, 1;
	@%p10 bra 	$L__BB0_11;
	add.s32 	%r30, %r39, %r3;
	mul.wide.u32 	%rd34, %r30, 4;
	add.s64 	%rd35, %rd2, %rd34;
	ld.global.f32 	%f53, [%rd35];
	mad.lo.s32 	%r31, %r39, %r18, %r2;
	mul.wide.s32 	%rd36, %r31, 4;
	add.s64 	%rd37, %rd1, %rd36;
	ld.global.f32 	%f54, [%rd37];
	fma.rn.f32 	%f55, %f53, %f54, %f67;
	cvt.u64.u32 	%rd38, %r3;
	cvt.u64.u32 	%rd39, %r39;
	add.s64 	%rd40, %rd39, %rd38;
	shl.b64 	%rd41, %rd40, 2;
	add.s64 	%rd42, %rd2, %rd41;
	ld.global.f32 	%f56, [%rd42+4];
	mul.wide.s32 	%rd43, %r18, 4;
	add.s64 	%rd44, %rd37, %rd43;
	ld.global.f32 	%f57, [%rd44];
	fma.rn.f32 	%f67, %f56, %f57, %f55;
	add.s32 	%r39, %r39, 2;
$L__BB0_11:
	and.b32  	%r32, %r19, 1;
	setp.eq.b32 	%p11, %r32, 1;
	not.pred 	%p12, %p11;
	@%p12 bra 	$L__BB0_13;
	add.s32 	%r33, %r39, %r3;
	mul.wide.u32 	%rd45, %r33, 4;
	add.s64 	%rd46, %rd2, %rd45;
	ld.global.f32 	%f58, [%rd46];
	mad.lo.s32 	%r34, %r39, %r18, %r2;
	mul.wide.s32 	%rd47, %r34, 4;
	add.s64 	%rd48, %rd1, %rd47;
	ld.global.f32 	%f59, [%rd48];
	fma.rn.f32 	%f67, %f58, %f59, %f67;
$L__BB0_13:
	mad.lo.s32 	%r35, %r18, %r1, %r2;
	cvta.to.global.u64 	%rd49, %rd6;
	mul.wide.s32 	%rd50, %r35, 4;
	add.s64 	%rd51, %rd49, %rd50;
	st.global.f32 	[%rd51], %f67;
$L__BB0_14:
	ret;

}
	// .globl	_Z19sgemm_gpu_kernel_v2PfS_S_iii
.visible .entry _Z19sgemm_gpu_kernel_v2PfS_S_iii(
	.param .u64 .ptr .align 1 _Z19sgemm_gpu_kernel_v2PfS_S_iii_param_0,
	.param .u64 .ptr .align 1 _Z19sgemm_gpu_kernel_v2PfS_S_iii_param_1,
	.param .u64 .ptr .align 1 _Z19sgemm_gpu_kernel_v2PfS_S_iii_param_2,
	.param .u32 _Z19sgemm_gpu_kernel_v2PfS_S_iii_param_3,
	.param .u32 _Z19sgemm_gpu_kernel_v2PfS_S_iii_param_4,
	.param .u32 _Z19sgemm_gpu_kernel_v2PfS_S_iii_param_5
)
{
	.reg .pred 	%p<3>;
	.reg .b32 	%r<53>;
	.reg .b32 	%f<207>;
	.reg .b64 	%rd<13>;
	// demoted variable
	.shared .align 4 .b8 _ZZ19sgemm_gpu_kernel_v2PfS_S_iiiE3s_a[4096];
	// demoted variable
	.shared .align 4 .b8 _ZZ19sgemm_gpu_kernel_v2PfS_S_iiiE3s_b[4096];
	ld.param.u64 	%rd3, [_Z19sgemm_gpu_kernel_v2PfS_S_iii_param_0];
	ld.param.u64 	%rd4, [_Z19sgemm_gpu_kernel_v2PfS_S_iii_param_1];
	ld.param.u64 	%rd5, [_Z19sgemm_gpu_kernel_v2PfS_S_iii_param_2];
	ld.param.u32 	%r19, [_Z19sgemm_gpu_kernel_v2PfS_S_iii_param_4];
	ld.param.u32 	%r20, [_Z19sgemm_gpu_kernel_v2PfS_S_iii_param_5];
	mov.u32 	%r1, %tid.y;
	mov.u32 	%r2, %tid.x;
	mov.u32 	%r21, %ctaid.y;
	shl.b32 	%r3, %r21, 4;
	mov.u32 	%r22, %ctaid.x;
	shl.b32 	%r4, %r22, 4;
	setp.lt.s32 	%p1, %r20, 64;
	mov.f32 	%f206, 0f00000000;
	@%p1 bra 	$L__BB1_3;
	mov.u32 	%r23, %ntid.x;
	mad.lo.s32 	%r24, %r1, %r23, %r2;
	shr.u32 	%r25, %r24, 4;
	shl.b32 	%r26, %r24, 2;
	shr.u32 	%r27, %r24, 2;
	and.b32  	%r28, %r26, 12;
	and.b32  	%r29, %r26, 60;
	add.s32 	%r30, %r3, %r25;
	shl.b32 	%r31, %r25, 8;
	mov.u32 	%r32, _ZZ19sgemm_gpu_kernel_v2PfS_S_iiiE3s_a;
	add.s32 	%r33, %r32, %r31;
	shl.b32 	%r34, %r24, 4;
	and.b32  	%r35, %r34, 240;
	add.s32 	%r5, %r33, %r35;
	shl.b32 	%r36, %r27, 6;
	mov.u32 	%r37, _ZZ19sgemm_gpu_kernel_v2PfS_S_iiiE3s_b;
	add.s32 	%r38, %r37, %r36;
	and.b32  	%r39, %r34, 48;
	add.s32 	%r6, %r38, %r39;
	shl.b32 	%r40, %r1, 8;
	add.s32 	%r7, %r32, %r40;
	shl.b32 	%r41, %r2, 2;
	add.s32 	%r8, %r37, %r41;
	shr.s32 	%r42, %r20, 31;
	shr.u32 	%r43, %r42, 26;
	add.s32 	%r44, %r20, %r43;
	shr.s32 	%r45, %r44, 6;
	neg.s32 	%r52, %r45;
	mad.lo.s32 	%r51, %r20, %r30, %r29;
	mad.lo.s32 	%r46, %r19, %r27, %r4;
	add.s32 	%r50, %r46, %r28;
	shl.b32 	%r12, %r19, 6;
	cvta.to.global.u64 	%rd1, %rd3;
	cvta.to.global.u64 	%rd2, %rd4;
	mov.f32 	%f206, 0f00000000;
$L__BB1_2:
	mul.wide.s32 	%rd6, %r51, 4;
	add.s64 	%rd7, %rd1, %rd6;
	ld.global.nc.v4.f32 	{%f6, %f7, %f8, %f9}, [%rd7];
	st.shared.v4.f32 	[%r5], {%f6, %f7, %f8, %f9};
	mul.wide.s32 	%rd8, %r50, 4;
	add.s64 	%rd9, %rd2, %rd8;
	ld.global.nc.v4.f32 	{%f10, %f11, %f12, %f13}, [%rd9];
	st.shared.v4.f32 	[%r6], {%f10, %f11, %f12, %f13};
	bar.sync 	0;
	ld.shared.f32 	%f14, [%r7];
	ld.shared.f32 	%f15, [%r8];
	fma.rn.f32 	%f16, %f14, %f15, %f206;
	ld.shared.f32 	%f17, [%r7+4];
	ld.shared.f32 	%f18, [%r8+64];
	fma.rn.f32 	%f19, %f17, %f18, %f16;
	ld.shared.f32 	%f20, [%r7+8];
	ld.shared.f32 	%f21, [%r8+128];
	fma.rn.f32 	%f22, %f20, %f21, %f19;
	ld.shared.f32 	%f23, [%r7+12];
	ld.shared.f32 	%f24, [%r8+192];
	fma.rn.f32 	%f25, %f23, %f24, %f22;
	ld.shared.f32 	%f26, [%r7+16];
	ld.shared.f32 	%f27, [%r8+256];
	fma.rn.f32 	%f28, %f26, %f27, %f25;
	ld.shared.f32 	%f29, [%r7+20];
	ld.shared.f32 	%f30, [%r8+320];
	fma.rn.f32 	%f31, %f29, %f30, %f28;
	ld.shared.f32 	%f32, [%r7+24];
	ld.shared.f32 	%f33, [%r8+384];
	fma.rn.f32 	%f34, %f32, %f33, %f31;
	ld.shared.f32 	%f35, [%r7+28];
	ld.shared.f32 	%f36, [%r8+448];
	fma.rn.f32 	%f37, %f35, %f36, %f34;
	ld.shared.f32 	%f38, [%r7+32];
	ld.shared.f32 	%f39, [%r8+512];
	fma.rn.f32 	%f40, %f38, %f39, %f37;
	ld.shared.f32 	%f41, [%r7+36];
	ld.shared.f32 	%f42, [%r8+576];
	fma.rn.f32 	%f43, %f41, %f42, %f40;
	ld.shared.f32 	%f44, [%r7+40];
	ld.shared.f32 	%f45, [%r8+640];
	fma.rn.f32 	%f46, %f44, %f45, %f43;
	ld.shared.f32 	%f47, [%r7+44];
	ld.shared.f32 	%f48, [%r8+704];
	fma.rn.f32 	%f49, %f47, %f48, %f46;
	ld.shared.f32 	%f50, [%r7+48];
	ld.shared.f32 	%f51, [%r8+768];
	fma.rn.f32 	%f52, %f50, %f51, %f49;
	ld.shared.f32 	%f53, [%r7+52];
	ld.shared.f32 	%f54, [%r8+832];
	fma.rn.f32 	%f55, %f53, %f54, %f52;
	ld.shared.f32 	%f56, [%r7+56];
	ld.shared.f32 	%f57, [%r8+896];
	fma.rn.f32 	%f58, %f56, %f57, %f55;
	ld.shared.f32 	%f59, [%r7+60];
	ld.shared.f32 	%f60, [%r8+960];
	fma.rn.f32 	%f61, %f59, %f60, %f58;
	ld.shared.f32 	%f62, [%r7+64];
	ld.shared.f32 	%f63, [%r8+1024];
	fma.rn.f32 	%f64, %f62, %f63, %f61;
	ld.shared.f32 	%f65, [%r7+68];
	ld.shared.f32 	%f66, [%r8+1088];
	fma.rn.f32 	%f67, %f65, %f66, %f64;
	ld.shared.f32 	%f68, [%r7+72];
	ld.shared.f32 	%f69, [%r8+1152];
	fma.rn.f32 	%f70, %f68, %f69, %f67;
	ld.shared.f32 	%f71, [%r7+76];
	ld.shared.f32 	%f72, [%r8+1216];
	fma.rn.f32 	%f73, %f71, %f72, %f70;
	ld.shared.f32 	%f74, [%r7+80];
	ld.shared.f32 	%f75, [%r8+1280];
	fma.rn.f32 	%f76, %f74, %f75, %f73;
	ld.shared.f32 	%f77, [%r7+84];
	ld.shared.f32 	%f78, [%r8+1344];
	fma.rn.f32 	%f79, %f77, %f78, %f76;
	ld.shared.f32 	%f80, [%r7+88];
	ld.shared.f32 	%f81, [%r8+1408];
	fma.rn.f32 	%f82, %f80, %f81, %f79;
	ld.shared.f32 	%f83, [%r7+92];
	ld.shared.f32 	%f84, [%r8+1472];
	fma.rn.f32 	%f85, %f83, %f84, %f82;
	ld.shared.f32 	%f86, [%r7+96];
	ld.shared.f32 	%f87, [%r8+1536];
	fma.rn.f32 	%f88, %f86, %f87, %f85;
	ld.shared.f32 	%f89, [%r7+100];
	ld.shared.f32 	%f90, [%r8+1600];
	fma.rn.f32 	%f91, %f89, %f90, %f88;
	ld.shared.f32 	%f92, [%r7+104];
	ld.shared.f32 	%f93, [%r8+1664];
	fma.rn.f32 	%f94, %f92, %f93, %f91;
	ld.shared.f32 	%f95, [%r7+108];
	ld.shared.f32 	%f96, [%r8+1728];
	fma.rn.f32 	%f97, %f95, %f96, %f94;
	ld.shared.f32 	%f98, [%r7+112];
	ld.shared.f32 	%f99, [%r8+1792];
	fma.rn.f32 	%f100, %f98, %f99, %f97;
	ld.shared.f32 	%f101, [%r7+116];
	ld.shared.f32 	%f102, [%r8+1856];
	fma.rn.f32 	%f103, %f101, %f102, %f100;
	ld.shared.f32 	%f104, [%r7+120];
	ld.shared.f32 	%f105, [%r8+1920];
	fma.rn.f32 	%f106, %f104, %f105, %f103;
	ld.shared.f32 	%f107, [%r7+124];
	ld.shared.f32 	%f108, [%r8+1984];
	fma.rn.f32 	%f109, %f107, %f108, %f106;
	ld.shared.f32 	%f110, [%r7+128];
	ld.shared.f32 	%f111, [%r8+2048];
	fma.rn.f32 	%f112, %f110, %f111, %f109;
	ld.shared.f32 	%f113, [%r7+132];
	ld.shared.f32 	%f114, [%r8+2112];
	fma.rn.f32 	%f115, %f113, %f114, %f112;
	ld.shared.f32 	%f116, [%r7+136];
	ld.shared.f32 	%f117, [%r8+2176];
	fma.rn.f32 	%f118, %f116, %f117, %f115;
	ld.shared.f32 	%f119, [%r7+140];
	ld.shared.f32 	%f120, [%r8+2240];
	fma.rn.f32 	%f121, %f119, %f120, %f118;
	ld.shared.f32 	%f122, [%r7+144];
	ld.shared.f32 	%f123, [%r8+2304];
	fma.rn.f32 	%f124, %f122, %f123, %f121;
	ld.shared.f32 	%f125, [%r7+148];
	ld.shared.f32 	%f126, [%r8+2368];
	fma.rn.f32 	%f127, %f125, %f126, %f124;
	ld.shared.f32 	%f128, [%r7+152];
	ld.shared.f32 	%f129, [%r8+2432];
	fma.rn.f32 	%f130, %f128, %f129, %f127;
	ld.shared.f32 	%f131, [%r7+156];
	ld.shared.f32 	%f132, [%r8+2496];
	fma.rn.f32 	%f133, %f131, %f132, %f130;
	ld.shared.f32 	%f134, [%r7+160];
	ld.shared.f32 	%f135, [%r8+2560];
	fma.rn.f32 	%f136, %f134, %f135, %f133;
	ld.shared.f32 	%f137, [%r7+164];
	ld.shared.f32 	%f138, [%r8+2624];
	fma.rn.f32 	%f139, %f137, %f138, %f136;
	ld.shared.f32 	%f140, [%r7+168];
	ld.shared.f32 	%f141, [%r8+2688];
	fma.rn.f32 	%f142, %f140, %f141, %f139;
	ld.shared.f32 	%f143, [%r7+172];
	ld.shared.f32 	%f144, [%r8+2752];
	fma.rn.f32 	%f145, %f143, %f144, %f142;
	ld.shared.f32 	%f146, [%r7+176];
	ld.shared.f32 	%f147, [%r8+2816];
	fma.rn.f32 	%f148, %f146, %f147, %f145;
	ld.shared.f32 	%f149, [%r7+180];
	ld.shared.f32 	%f150, [%r8+2880];
	fma.rn.f32 	%f151, %f149, %f150, %f148;
	ld.shared.f32 	%f152, [%r7+184];
	ld.shared.f32 	%f153, [%r8+2944];
	fma.rn.f32 	%f154, %f152, %f153, %f151;
	ld.shared.f32 	%f155, [%r7+188];
	ld.shared.f32 	%f156, [%r8+3008];
	fma.rn.f32 	%f157, %f155, %f156, %f154;
	ld.shared.f32 	%f158, [%r7+192];
	ld.shared.f32 	%f159, [%r8+3072];
	fma.rn.f32 	%f160, %f158, %f159, %f157;
	ld.shared.f32 	%f161, [%r7+196];
	ld.shared.f32 	%f162, [%r8+3136];
	fma.rn.f32 	%f163, %f161, %f162, %f160;
	ld.shared.f32 	%f164, [%r7+200];
	ld.shared.f32 	%f165, [%r8+3200];
	fma.rn.f32 	%f166, %f164, %f165, %f163;
	ld.shared.f32 	%f167, [%r7+204];
	ld.shared.f32 	%f168, [%r8+3264];
	fma.rn.f32 	%f169, %f167, %f168, %f166;
	ld.shared.f32 	%f170, [%r7+208];
	ld.shared.f32 	%f171, [%r8+3328];
	fma.rn.f32 	%f172, %f170, %f171, %f169;
	ld.shared.f32 	%f173, [%r7+212];
	ld.shared.f32 	%f174, [%r8+3392];
	fma.rn.f32 	%f175, %f173, %f174, %f172;
	ld.shared.f32 	%f176, [%r7+216];
	ld.shared.f32 	%f177, [%r8+3456];
	fma.rn.f32 	%f178, %f176, %f177, %f175;
	ld.shared.f32 	%f179, [%r7+220];
	ld.shared.f32 	%f180, [%r8+3520];
	fma.rn.f32 	%f181, %f179, %f180, %f178;
	ld.shared.f32 	%f182, [%r7+224];
	ld.shared.f32 	%f183, [%r8+3584];
	fma.rn.f32 	%f184, %f182, %f183, %f181;
	ld.shared.f32 	%f185, [%r7+228];
	ld.shared.f32 	%f186, [%r8+3648];
	fma.rn.f32 	%f187, %f185, %f186, %f184;
	ld.shared.f32 	%f188, [%r7+232];
	ld.shared.f32 	%f189, [%r8+3712];
	fma.rn.f32 	%f190, %f188, %f189, %f187;
	ld.shared.f32 	%f191, [%r7+236];
	ld.shared.f32 	%f192, [%r8+3776];
	fma.rn.f32 	%f193, %f191, %f192, %f190;
	ld.shared.f32 	%f194, [%r7+240];
	ld.shared.f32 	%f195, [%r8+3840];
	fma.rn.f32 	%f196, %f194, %f195, %f193;
	ld.shared.f32 	%f197, [%r7+244];
	ld.shared.f32 	%f198, [%r8+3904];
	fma.rn.f32 	%f199, %f197, %f198, %f196;
	ld.shared.f32 	%f200, [%r7+248];
	ld.shared.f32 	%f201, [%r8+3968];
	fma.rn.f32 	%f202, %f200, %f201, %f199;
	ld.shared.f32 	%f203, [%r7+252];
	ld.shared.f32 	%f204, [%r8+4032];
	fma.rn.f32 	%f206, %f203, %f204, %f202;
	bar.sync 	0;
	add.s32 	%r52, %r52, 1;
	setp.ne.s32 	%p2, %r52, 0;
	add.s32 	%r51, %r51, 64;
	add.s32 	%r50, %r50, %r12;
	@%p2 bra 	$L__BB1_2;
$L__BB1_3:
	cvta.to.global.u64 	%rd10, %rd5;
	add.s32 	%r47, %r3, %r1;
	add.s32 	%r48, %r4, %r2;
	mad.lo.s32 	%r49, %r19, %r47, %r48;
	mul.wide.s32 	%rd11, %r49, 4;
	add.s64 	%rd12, %rd10, %rd11;
	st.global.f32 	[%rd12], %f206;
	ret;

}
	// .globl	_Z17gemm_kernel_fix_2PfS_S_iii
.visible .entry _Z17gemm_kernel_fix_2PfS_S_iii(
	.param .u64 .ptr .align 1 _Z17gemm_kernel_fix_2PfS_S_iii_param_0,
	.param .u64 .ptr .align 1 _Z17gemm_kernel_fix_2PfS_S_iii_param_1,
	.param .u64 .ptr .align 1 _Z17gemm_kernel_fix_2PfS_S_iii_param_2,
	.param .u32 _Z17gemm_kernel_fix_2PfS_S_iii_param_3,
	.param .u32 _Z17gemm_kernel_fix_2PfS_S_iii_param_4,
	.param .u32 _Z17gemm_kernel_fix_2PfS_S_iii_param_5
)
{
	.reg .pred 	%p<16>;
	.reg .b32 	%r<57>;
	.reg .b32 	%f<201>;
	.reg .b64 	%rd<13>;
	// demoted variable
	.shared .align 4 .b8 _ZZ17gemm_kernel_fix_2PfS_S_iiiE4sm_a[4096];
	// demoted variable
	.shared .align 4 .b8 _ZZ17gemm_kernel_fix_2PfS_S_iiiE4sm_b[4096];
	ld.param.u64 	%rd3, [_Z17gemm_kernel_fix_2PfS_S_iii_param_0];
	ld.param.u64 	%rd4, [_Z17gemm_kernel_fix_2PfS_S_iii_param_1];
	ld.param.u64 	%rd5, [_Z17gemm_kernel_fix_2PfS_S_iii_param_2];
	ld.param.u32 	%r26, [_Z17gemm_kernel_fix_2PfS_S_iii_param_3];
	ld.param.u32 	%r27, [_Z17gemm_kernel_fix_2PfS_S_iii_param_4];
	ld.param.u32 	%r28, [_Z17gemm_kernel_fix_2PfS_S_iii_param_5];
	mov.u32 	%r29, %ctaid.y;
	shl.b32 	%r30, %r29, 4;
	mov.u32 	%r1, %tid.y;
	add.s32 	%r2, %r30, %r1;
	mov.u32 	%r31, %ctaid.x;
	shl.b32 	%r32, %r31, 4;
	mov.u32 	%r3, %tid.x;
	add.s32 	%r4, %r32, %r3;
	setp.lt.s32 	%p1, %r28, 64;
	mov.f32 	%f200, 0f00000000;
	@%p1 bra 	$L__BB2_15;
	shl.b32 	%r34, %r1, 8;
	mov.u32 	%r35, _ZZ17gemm_kernel_fix_2PfS_S_iiiE4sm_a;
	add.s32 	%r5, %r35, %r34;
	shl.b32 	%r36, %r3, 2;
	mov.u32 	%r37, _ZZ17gemm_kernel_fix_2PfS_S_iiiE4sm_b;
	add.s32 	%r6, %r37, %r36;
	add.s32 	%r38, %r34, %r36;
	add.s32 	%r7, %r35, %r38;
	mad.lo.s32 	%r8, %r28, %r2, %r3;
	shr.s32 	%r39, %r28, 31;
	shr.u32 	%r40, %r39, 26;
	add.s32 	%r41, %r28, %r40;
	shr.s32 	%r9, %r41, 6;
	cvta.to.global.u64 	%rd1, %rd4;
	cvta.to.global.u64 	%rd2, %rd3;
	mov.f32 	%f200, 0f00000000;
	mov.b32 	%r51, 0;
$L__BB2_2:
	setp.gt.u32 	%p2, %r3, 63;
	@%p2 bra 	$L__BB2_6;
	shl.b32 	%r42, %r51, 6;
	add.s32 	%r53, %r8, %r42;
	add.s32 	%r52, %r3, %r42;
	mov.u32 	%r54, %r7;
	mov.u32 	%r55, %r3;
$L__BB2_4:
	setp.ge.s32 	%p3, %r2, %r26;
	setp.ge.s32 	%p4, %r52, %r28;
	or.pred  	%p5, %p3, %p4;
	@%p5 bra 	$L__BB2_10;
	mul.wide.u32 	%rd6, %r53, 4;
	add.s64 	%rd7, %rd2, %rd6;
	ld.global.f32 	%f6, [%rd7];
	st.shared.f32 	[%r54], %f6;
	bra.uni 	$L__BB2_11;
$L__BB2_6:
	setp.gt.u32 	%p7, %r1, 63;
	@%p7 bra 	$L__BB2_14;
	shl.b32 	%r13, %r51, 6;
	mov.u32 	%r56, %r1;
$L__BB2_8:
	setp.ge.s32 	%p8, %r4, %r27;
	add.s32 	%r23, %r56, %r13;
	setp.ge.s32 	%p9, %r23, %r28;
	or.pred  	%p10, %p8, %p9;
	@%p10 bra 	$L__BB2_12;
	mad.lo.s32 	%r47, %r23, %r27, %r4;
	mul.wide.s32 	%rd8, %r47, 4;
	add.s64 	%rd9, %rd1, %rd8;
	ld.global.f32 	%f7, [%rd9];
	shl.b32 	%r48, %r56, 6;
	add.s32 	%r49, %r6, %r48;
	st.shared.f32 	[%r49], %f7;
	bra.uni 	$L__BB2_13;
$L__BB2_10:
	mov.b32 	%r43, 0;
	st.shared.u32 	[%r54], %r43;
$L__BB2_11:
	add.s32 	%r18, %r55, 16;
	add.s32 	%r54, %r54, 64;
	add.s32 	%r53, %r53, 16;
	add.s32 	%r52, %r52, 16;
	setp.lt.u32 	%p6, %r55, 48;
	mov.u32 	%r55, %r18;
	@%p6 bra 	$L__BB2_4;
	bra.uni 	$L__BB2_6;
$L__BB2_12:
	shl.b32 	%r44, %r56, 6;
	add.s32 	%r45, %r6, %r44;
	mov.b32 	%r46, 0;
	st.shared.u32 	[%r45], %r46;
$L__BB2_13:
	add.s32 	%r24, %r56, 16;
	setp.lt.u32 	%p11, %r56, 48;
	mov.u32 	%r56, %r24;
	@%p11 bra 	$L__BB2_8;
$L__BB2_14:
	bar.sync 	0;
	ld.shared.f32 	%f8, [%r5];
	ld.shared.f32 	%f9, [%r6];
	fma.rn.f32 	%f10, %f8, %f9, %f200;
	ld.shared.f32 	%f11, [%r5+4];
	ld.shared.f32 	%f12, [%r6+64];
	fma.rn.f32 	%f13, %f11, %f12, %f10;
	ld.shared.f32 	%f14, [%r5+8];
	ld.shared.f32 	%f15, [%r6+128];
	fma.rn.f32 	%f16, %f14, %f15, %f13;
	ld.shared.f32 	%f17, [%r5+12];
	ld.shared.f32 	%f18, [%r6+192];
	fma.rn.f32 	%f19, %f17, %f18, %f16;
	ld.shared.f32 	%f20, [%r5+16];
	ld.shared.f32 	%f21, [%r6+256];
	fma.rn.f32 	%f22, %f20, %f21, %f19;
	ld.shared.f32 	%f23, [%r5+20];
	ld.shared.f32 	%f24, [%r6+320];
	fma.rn.f32 	%f25, %f23, %f24, %f22;
	ld.shared.f32 	%f26, [%r5+24];
	ld.shared.f32 	%f27, [%r6+384];
	fma.rn.f32 	%f28, %f26, %f27, %f25;
	ld.shared.f32 	%f29, [%r5+28];
	ld.shared.f32 	%f30, [%r6+448];
	fma.rn.f32 	%f31, %f29, %f30, %f28;
	ld.shared.f32 	%f32, [%r5+32];
	ld.shared.f32 	%f33, [%r6+512];
	fma.rn.f32 	%f34, %f32, %f33, %f31;
	ld.shared.f32 	%f35, [%r5+36];
	ld.shared.f32 	%f36, [%r6+576];
	fma.rn.f32 	%f37, %f35, %f36, %f34;
	ld.shared.f32 	%f38, [%r5+40];
	ld.shared.f32 	%f39, [%r6+640];
	fma.rn.f32 	%f40, %f38, %f39, %f37;
	ld.shared.f32 	%f41, [%r5+44];
	ld.shared.f32 	%f42, [%r6+704];
	fma.rn.f32 	%f43, %f41, %f42, %f40;
	ld.shared.f32 	%f44, [%r5+48];
	ld.shared.f32 	%f45, [%r6+768];
	fma.rn.f32 	%f46, %f44, %f45, %f43;
	ld.shared.f32 	%f47, [%r5+52];
	ld.shared.f32 	%f48, [%r6+832];
	fma.rn.f32 	%f49, %f47, %f48, %f46;
	ld.shared.f32 	%f50, [%r5+56];
	ld.shared.f32 	%f51, [%r6+896];
	fma.rn.f32 	%f52, %f50, %f51, %f49;
	ld.shared.f32 	%f53, [%r5+60];
	ld.shared.f32 	%f54, [%r6+960];
	fma.rn.f32 	%f55, %f53, %f54, %f52;
	ld.shared.f32 	%f56, [%r5+64];
	ld.shared.f32 	%f57, [%r6+1024];
	fma.rn.f32 	%f58, %f56, %f57, %f55;
	ld.shared.f32 	%f59, [%r5+68];
	ld.shared.f32 	%f60, [%r6+1088];
	fma.rn.f32 	%f61, %f59, %f60, %f58;
	ld.shared.f32 	%f62, [%r5+72];
	ld.shared.f32 	%f63, [%r6+1152];
	fma.rn.f32 	%f64, %f62, %f63, %f61;
	ld.shared.f32 	%f65, [%r5+76];
	ld.shared.f32 	%f66, [%r6+1216];
	fma.rn.f32 	%f67, %f65, %f66, %f64;
	ld.shared.f32 	%f68, [%r5+80];
	ld.shared.f32 	%f69, [%r6+1280];
	fma.rn.f32 	%f70, %f68, %f69, %f67;
	ld.shared.f32 	%f71, [%r5+84];
	ld.shared.f32 	%f72, [%r6+1344];
	fma.rn.f32 	%f73, %f71, %f72, %f70;
	ld.shared.f32 	%f74, [%r5+88];
	ld.shared.f32 	%f75, [%r6+1408];
	fma.rn.f32 	%f76, %f74, %f75, %f73;
	ld.shared.f32 	%f77, [%r5+92];
	ld.shared.f32 	%f78, [%r6+1472];
	fma.rn.f32 	%f79, %f77, %f78, %f76;
	ld.shared.f32 	%f80, [%r5+96];
	ld.shared.f32 	%f81, [%r6+1536];
	fma.rn.f32 	%f82, %f80, %f81, %f79;
	ld.shared.f32 	%f83, [%r5+100];
	ld.shared.f32 	%f84, [%r6+1600];
	fma.rn.f32 	%f85, %f83, %f84, %f82;
	ld.shared.f32 	%f86, [%r5+104];
	ld.shared.f32 	%f87, [%r6+1664];
	fma.rn.f32 	%f88, %f86, %f87, %f85;
	ld.shared.f32 	%f89, [%r5+108];
	ld.shared.f32 	%f90, [%r6+1728];
	fma.rn.f32 	%f91, %f89, %f90, %f88;
	ld.shared.f32 	%f92, [%r5+112];
	ld.shared.f32 	%f93, [%r6+1792];
	fma.rn.f32 	%f94, %f92, %f93, %f91;
	ld.shared.f32 	%f95, [%r5+116];
	ld.shared.f32 	%f96, [%r6+1856];
	fma.rn.f32 	%f97, %f95, %f96, %f94;
	ld.shared.f32 	%f98, [%r5+120];
	ld.shared.f32 	%f99, [%r6+1920];
	fma.rn.f32 	%f100, %f98, %f99, %f97;
	ld.shared.f32 	%f101, [%r5+124];
	ld.shared.f32 	%f102, [%r6+1984];
	fma.rn.f32 	%f103, %f101, %f102, %f100;
	ld.shared.f32 	%f104, [%r5+128];
	ld.shared.f32 	%f105, [%r6+2048];
	fma.rn.f32 	%f106, %f104, %f105, %f103;
	ld.shared.f32 	%f107, [%r5+132];
	ld.shared.f32 	%f108, [%r6+2112];
	fma.rn.f32 	%f109, %f107, %f108, %f106;
	ld.shared.f32 	%f110, [%r5+136];
	ld.shared.f32 	%f111, [%r6+2176];
	fma.rn.f32 	%f112, %f110, %f111, %f109;
	ld.shared.f32 	%f113, [%r5+140];
	ld.shared.f32 	%f114, [%r6+2240];
	fma.rn.f32 	%f115, %f113, %f114, %f112;
	ld.shared.f32 	%f116, [%r5+144];
	ld.shared.f32 	%f117, [%r6+2304];
	fma.rn.f32 	%f118, %f116, %f117, %f115;
	ld.shared.f32 	%f119, [%r5+148];
	ld.shared.f32 	%f120, [%r6+2368];
	fma.rn.f32 	%f121, %f119, %f120, %f118;
	ld.shared.f32 	%f122, [%r5+152];
	ld.shared.f32 	%f123, [%r6+2432];
	fma.rn.f32 	%f124, %f122, %f123, %f121;
	ld.shared.f32 	%f125, [%r5+156];
	ld.shared.f32 	%f126, [%r6+2496];
	fma.rn.f32 	%f127, %f125, %f126, %f124;
	ld.shared.f32 	%f128, [%r5+160];
	ld.shared.f32 	%f129, [%r6+2560];
	fma.rn.f32 	%f130, %f128, %f129, %f127;
	ld.shared.f32 	%f131, [%r5+164];
	ld.shared.f32 	%f132, [%r6+2624];
	fma.rn.f32 	%f133, %f131, %f132, %f130;
	ld.shared.f32 	%f134, [%r5+168];
	ld.shared.f32 	%f135, [%r6+2688];
	fma.rn.f32 	%f136, %f134, %f135, %f133;
	ld.shared.f32 	%f137, [%r5+172];
	ld.shared.f32 	%f138, [%r6+2752];
	fma.rn.f32 	%f139, %f137, %f138, %f136;
	ld.shared.f32 	%f140, [%r5+176];
	ld.shared.f32 	%f141, [%r6+2816];
	fma.rn.f32 	%f142, %f140, %f141, %f139;
	ld.shared.f32 	%f143, [%r5+180];
	ld.shared.f32 	%f144, [%r6+2880];
	fma.rn.f32 	%f145, %f143, %f144, %f142;
	ld.shared.f32 	%f146, [%r5+184];
	ld.shared.f32 	%f147, [%r6+2944];
	fma.rn.f32 	%f148, %f146, %f147, %f145;
	ld.shared.f32 	%f149, [%r5+188];
	ld.shared.f32 	%f150, [%r6+3008];
	fma.rn.f32 	%f151, %f149, %f150, %f148;
	ld.shared.f32 	%f152, [%r5+192];
	ld.shared.f32 	%f153, [%r6+3072];
	fma.rn.f32 	%f154, %f152, %f153, %f151;
	ld.shared.f32 	%f155, [%r5+196];
	ld.shared.f32 	%f156, [%r6+3136];
	fma.rn.f32 	%f157, %f155, %f156, %f154;
	ld.shared.f32 	%f158, [%r5+200];
	ld.shared.f32 	%f159, [%r6+3200];
	fma.rn.f32 	%f160, %f158, %f159, %f157;
	ld.shared.f32 	%f161, [%r5+204];
	ld.shared.f32 	%f162, [%r6+3264];
	fma.rn.f32 	%f163, %f161, %f162, %f160;
	ld.shared.f32 	%f164, [%r5+208];
	ld.shared.f32 	%f165, [%r6+3328];
	fma.rn.f32 	%f166, %f164, %f165, %f163;
	ld.shared.f32 	%f167, [%r5+212];
	ld.shared.f32 	%f168, [%r6+3392];
	fma.rn.f32 	%f169, %f167, %f168, %f166;
	ld.shared.f32 	%f170, [%r5+216];
	ld.shared.f32 	%f171, [%r6+3456];
	fma.rn.f32 	%f172, %f170, %f171, %f169;
	ld.shared.f32 	%f173, [%r5+220];
	ld.shared.f32 	%f174, [%r6+3520];
	fma.rn.f32 	%f175, %f173, %f174, %f172;
	ld.shared.f32 	%f176, [%r5+224];
	ld.shared.f32 	%f177, [%r6+3584];
	fma.rn.f32 	%f178, %f176, %f177, %f175;
	ld.shared.f32 	%f179, [%r5+228];
	ld.shared.f32 	%f180, [%r6+3648];
	fma.rn.f32 	%f181, %f179, %f180, %f178;
	ld.shared.f32 	%f182, [%r5+232];
	ld.shared.f32 	%f183, [%r6+3712];
	fma.rn.f32 	%f184, %f182, %f183, %f181;
	ld.shared.f32 	%f185, [%r5+236];
	ld.shared.f32 	%f186, [%r6+3776];
	fma.rn.f32 	%f187, %f185, %f186, %f184;
	ld.shared.f32 	%f188, [%r5+240];
	ld.shared.f32 	%f189, [%r6+3840];
	fma.rn.f32 	%f190, %f188, %f189, %f187;
	ld.shared.f32 	%f191, [%r5+244];
	ld.shared.f32 	%f192, [%r6+3904];
	fma.rn.f32 	%f193, %f191, %f192, %f190;
	ld.shared.f32 	%f194, [%r5+248];
	ld.shared.f32 	%f195, [%r6+3968];
	fma.rn.f32 	%f196, %f194, %f195, %f193;
	ld.shared.f32 	%f197, [%r5+252];
	ld.shared.f32 	%f198, [%r6+4032];
	fma.rn.f32 	%f200, %f197, %f198, %f196;
	bar.sync 	0;
	add.s32 	%r51, %r51, 1;
	setp.ne.s32 	%p12, %r51, %r9;
	@%p12 bra 	$L__BB2_2;
$L__BB2_15:
	setp.ge.s32 	%p13, %r2, %r26;
	setp.ge.s32 	%p14, %r4, %r27;
	or.pred  	%p15, %p13, %p14;
	@%p15 bra 	$L__BB2_17;
	mad.lo.s32 	%r50, %r27, %r2, %r4;
	cvta.to.global.u64 	%rd10, %rd5;
	mul.wide.s32 	%rd11, %r50, 4;
	add.s64 	%rd12, %rd10, %rd11;
	st.global.f32 	[%rd12], %f200;
$L__BB2_17:
	ret;

}
	// .globl	_Z13gemm_kernel_2PfS_S_iii
.visible .entry _Z13gemm_kernel_2PfS_S_iii(
	.param .u64 .ptr .align 1 _Z13gemm_kernel_2PfS_S_iii_param_0,
	.param .u64 .ptr .align 1 _Z13gemm_kernel_2PfS_S_iii_param_1,
	.param .u64 .ptr .align 1 _Z13gemm_kernel_2PfS_S_iii_param_2,
	.param .u32 _Z13gemm_kernel_2PfS_S_iii_param_3,
	.param .u32 _Z13gemm_kernel_2PfS_S_iii_param_4,
	.param .u32 _Z13gemm_kernel_2PfS_S_iii_param_5
)
{
	.reg .pred 	%p<3>;
	.reg .b32 	%r<48>;
	.reg .b32 	%f<207>;
	.reg .b64 	%rd<13>;
	// demoted variable
	.shared .align 4 .b8 _ZZ13gemm_kernel_2PfS_S_iiiE4sm_a[4096];
	// demoted variable
	.shared .align 4 .b8 _ZZ13gemm_kernel_2PfS_S_iiiE4sm_b[4096];
	ld.param.u64 	%rd3, [_Z13gemm_kernel_2PfS_S_iii_param_0];
	ld.param.u64 	%rd4, [_Z13gemm_kernel_2PfS_S_iii_param_1];
	ld.param.u64 	%rd5, [_Z13gemm_kernel_2PfS_S_iii_param_2];
	ld.param.u32 	%r21, [_Z13gemm_kernel_2PfS_S_iii_param_4];
	ld.param.u32 	%r22, [_Z13gemm_kernel_2PfS_S_iii_param_5];
	mov.u32 	%r23, %tid.x;
	mov.u32 	%r24, %tid.y;
	mov.u32 	%r25, %ntid.x;
	mad.lo.s32 	%r1, %r24, %r25, %r23;
	shr.u32 	%r2, %r1, 4;
	shl.b32 	%r3, %r1, 2;
	and.b32  	%r4, %r3, 12;
	mov.u32 	%r26, %ctaid.y;
	shl.b32 	%r27, %r26, 4;
	add.s32 	%r5, %r2, %r27;
	mov.u32 	%r28, %ctaid.x;
	shl.b32 	%r6, %r28, 4;
	setp.lt.s32 	%p1, %r22, 64;
	mov.f32 	%f206, 0f00000000;
	@%p1 bra 	$L__BB3_3;
	shr.u32 	%r29, %r1, 2;
	and.b32  	%r30, %r3, 60;
	shl.b32 	%r31, %r2, 8;
	mov.u32 	%r32, _ZZ13gemm_kernel_2PfS_S_iiiE4sm_a;
	add.s32 	%r7, %r32, %r31;
	shl.b32 	%r33, %r3, 2;
	and.b32  	%r34, %r33, 240;
	add.s32 	%r8, %r7, %r34;
	shl.b32 	%r35, %r29, 6;
	mov.u32 	%r36, _ZZ13gemm_kernel_2PfS_S_iiiE4sm_b;
	shl.b32 	%r37, %r4, 2;
	add.s32 	%r10, %r36, %r37;
	add.s32 	%r9, %r10, %r35;
	shr.s32 	%r38, %r22, 31;
	shr.u32 	%r39, %r38, 26;
	add.s32 	%r40, %r22, %r39;
	shr.s32 	%r41, %r40, 6;
	neg.s32 	%r47, %r41;
	mad.lo.s32 	%r46, %r22, %r5, %r30;
	mad.lo.s32 	%r42, %r21, %r29, %r6;
	add.s32 	%r45, %r42, %r4;
	shl.b32 	%r14, %r21, 6;
	cvta.to.global.u64 	%rd1, %rd3;
	cvta.to.global.u64 	%rd2, %rd4;
	mov.f32 	%f206, 0f00000000;
$L__BB3_2:
	mul.wide.s32 	%rd6, %r46, 4;
	add.s64 	%rd7, %rd1, %rd6;
	ld.global.v4.f32 	{%f6, %f7, %f8, %f9}, [%rd7];
	st.shared.v4.f32 	[%r8], {%f6, %f7, %f8, %f9};
	mul.wide.s32 	%rd8, %r45, 4;
	add.s64 	%rd9, %rd2, %rd8;
	ld.global.v4.f32 	{%f10, %f11, %f12, %f13}, [%rd9];
	st.shared.v4.f32 	[%r9], {%f10, %f11, %f12, %f13};
	bar.sync 	0;
	ld.shared.f32 	%f14, [%r7];
	ld.shared.f32 	%f15, [%r10];
	fma.rn.f32 	%f16, %f14, %f15, %f206;
	ld.shared.f32 	%f17, [%r7+4];
	ld.shared.f32 	%f18, [%r10+64];
	fma.rn.f32 	%f19, %f17, %f18, %f16;
	ld.shared.f32 	%f20, [%r7+8];
	ld.shared.f32 	%f21, [%r10+128];
	fma.rn.f32 	%f22, %f20, %f21, %f19;
	ld.shared.f32 	%f23, [%r7+12];
	ld.shared.f32 	%f24, [%r10+192];
	fma.rn.f32 	%f25, %f23, %f24, %f22;
	ld.shared.f32 	%f26, [%r7+16];
	ld.shared.f32 	%f27, [%r10+256];
	fma.rn.f32 	%f28, %f26, %f27, %f25;
	ld.shared.f32 	%f29, [%r7+20];
	ld.shared.f32 	%f30, [%r10+320];
	fma.rn.f32 	%f31, %f29, %f30, %f28;
	ld.shared.f32 	%f32, [%r7+24];
	ld.shared.f32 	%f33, [%r10+384];
	fma.rn.f32 	%f34, %f32, %f33, %f31;
	ld.shared.f32 	%f35, [%r7+28];
	ld.shared.f32 	%f36, [%r10+448];
	fma.rn.f32 	%f37, %f35, %f36, %f34;
	ld.shared.f32 	%f38, [%r7+32];
	ld.shared.f32 	%f39, [%r10+512];
	fma.rn.f32 	%f40, %f38, %f39, %f37;
	ld.shared.f32 	%f41, [%r7+36];
	ld.shared.f32 	%f42, [%r10+576];
	fma.rn.f32 	%f43, %f41, %f42, %f40;
	ld.shared.f32 	%f44, [%r7+40];
	ld.shared.f32 	%f45, [%r10+640];
	fma.rn.f32 	%f46, %f44, %f45, %f43;
	ld.shared.f32 	%f47, [%r7+44];
	ld.shared.f32 	%f48, [%r10+704];
	fma.rn.f32 	%f49, %f47, %f48, %f46;
	ld.shared.f32 	%f50, [%r7+48];
	ld.shared.f32 	%f51, [%r10+768];
	fma.rn.f32 	%f52, %f50, %f51, %f49;
	ld.shared.f32 	%f53, [%r7+52];
	ld.shared.f32 	%f54, [%r10+832];
	fma.rn.f32 	%f55, %f53, %f54, %f52;
	ld.shared.f32 	%f56, [%r7+56];
	ld.shared.f32 	%f57, [%r10+896];
	fma.rn.f32 	%f58, %f56, %f57, %f55;
	ld.shared.f32 	%f59, [%r7+60];
	ld.shared.f32 	%f60, [%r10+960];
	fma.rn.f32 	%f61, %f59, %f60, %f58;
	ld.shared.f32 	%f62, [%r7+64];
	ld.shared.f32 	%f63, [%r10+1024];
	fma.rn.f32 	%f64, %f62, %f63, %f61;
	ld.shared.f32 	%f65, [%r7+68];
	ld.shared.f32 	%f66, [%r10+1088];
	fma.rn.f32 	%f67, %f65, %f66, %f64;
	ld.shared.f32 	%f68, [%r7+72];
	ld.shared.f32 	%f69, [%r10+1152];
	fma.rn.f32 	%f70, %f68, %f69, %f67;
	ld.shared.f32 	%f71, [%r7+76];
	ld.shared.f32 	%f72, [%r10+1216];
	fma.rn.f32 	%f73, %f71, %f72, %f70;
	ld.shared.f32 	%f74, [%r7+80];
	ld.shared.f32 	%f75, [%r10+1280];
	fma.rn.f32 	%f76, %f74, %f75, %f73;
	ld.shared.f32 	%f77, [%r7+84];
	ld.shared.f32 	%f78, [%r10+1344];
	fma.rn.f32 	%f79, %f77, %f78, %f76;
	ld.shared.f32 	%f80, [%r7+88];
	ld.shared.f32 	%f81, [%r10+1408];
	fma.rn.f32 	%f82, %f80, %f81, %f79;
	ld.shared.f32 	%f83, [%r7+92];
	ld.shared.f32 	%f84, [%r10+1472];
	fma.rn.f32 	%f85, %f83, %f84, %f82;
	ld.shared.f32 	%f86, [%r7+96];
	ld.shared.f32 	%f87, [%r10+1536];
	fma.rn.f32 	%f88, %f86, %f87, %f85;
	ld.shared.f32 	%f89, [%r7+100];
	ld.shared.f32 	%f90, [%r10+1600];
	fma.rn.f32 	%f91, %f89, %f90, %f88;
	ld.shared.f32 	%f92, [%r7+104];
	ld.shared.f32 	%f93, [%r10+1664];
	fma.rn.f32 	%f94, %f92, %f93, %f91;
	ld.shared.f32 	%f95, [%r7+108];
	ld.shared.f32 	%f96, [%r10+1728];
	fma.rn.f32 	%f97, %f95, %f96, %f94;
	ld.shared.f32 	%f98, [%r7+112];
	ld.shared.f32 	%f99, [%r10+1792];
	fma.rn.f32 	%f100, %f98, %f99, %f97;
	ld.shared.f32 	%f101, [%r7+116];
	ld.shared.f32 	%f102, [%r10+1856];
	fma.rn.f32 	%f103, %f101, %f102, %f100;
	ld.shared.f32 	%f104, [%r7+120];
	ld.shared.f32 	%f105, [%r10+1920];
	fma.rn.f32 	%f106, %f104, %f105, %f103;
	ld.shared.f32 	%f107, [%r7+124];
	ld.shared.f32 	%f108, [%r10+1984];
	fma.rn.f32 	%f109, %f107, %f108, %f106;
	ld.shared.f32 	%f110, [%r7+128];
	ld.shared.f32 	%f111, [%r10+2048];
	fma.rn.f32 	%f112, %f110, %f111, %f109;
	ld.shared.f32 	%f113, [%r7+132];
	ld.shared.f32 	%f114, [%r10+2112];
	fma.rn.f32 	%f115, %f113, %f114, %f112;
	ld.shared.f32 	%f116, [%r7+136];
	ld.shared.f32 	%f117, [%r10+2176];
	fma.rn.f32 	%f118, %f116, %f117, %f115;
	ld.shared.f32 	%f119, [%r7+140];
	ld.shared.f32 	%f120, [%r10+2240];
	fma.rn.f32 	%f121, %f119, %f120, %f118;
	ld.shared.f32 	%f122, [%r7+144];
	ld.shared.f32 	%f123, [%r10+2304];
	fma.rn.f32 	%f124, %f122, %f123, %f121;
	ld.shared.f32 	%f125, [%r7+148];
	ld.shared.f32 	%f126, [%r10+2368];
	fma.rn.f32 	%f127, %f125, %f126, %f124;
	ld.shared.f32 	%f128, [%r7+152];
	ld.shared.f32 	%f129, [%r10+2432];
	fma.rn.f32 	%f130, %f128, %f129, %f127;
	ld.shared.f32 	%f131, [%r7+156];
	ld.shared.f32 	%f132, [%r10+2496];
	fma.rn.f32 	%f133, %f131, %f132, %f130;
	ld.shared.f32 	%f134, [%r7+160];
	ld.shared.f32 	%f135, [%r10+2560];
	fma.rn.f32 	%f136, %f134, %f135, %f133;
	ld.shared.f32 	%f137, [%r7+164];
	ld.shared.f32 	%f138, [%r10+2624];
	fma.rn.f32 	%f139, %f137, %f138, %f136;
	ld.shared.f32 	%f140, [%r7+168];
	ld.shared.f32 	%f141, [%r10+2688];
	fma.rn.f32 	%f142, %f140, %f141, %f139;
	ld.shared.f32 	%f143, [%r7+172];
	ld.shared.f32 	%f144, [%r10+2752];
	fma.rn.f32 	%f145, %f143, %f144, %f142;
	ld.shared.f32 	%f146, [%r7+176];
	ld.shared.f32 	%f147, [%r10+2816];
	fma.rn.f32 	%f148, %f146, %f147, %f145;
	ld.shared.f32 	%f149, [%r7+180];
	ld.shared.f32 	%f150, [%r10+2880];
	fma.rn.f32 	%f151, %f149, %f150, %f148;
	ld.shared.f32 	%f152, [%r7+184];
	ld.shared.f32 	%f153, [%r10+2944];
	fma.rn.f32 	%f154, %f152, %f153, %f151;
	ld.shared.f32 	%f155, [%r7+188];
	ld.shared.f32 	%f156, [%r10+3008];
	fma.rn.f32 	%f157, %f155, %f156, %f154;
	ld.shared.f32 	%f158, [%r7+192];
	ld.shared.f32 	%f159, [%r10+3072];
	fma.rn.f32 	%f160, %f158, %f159, %f157;
	ld.shared.f32 	%f161, [%r7+196];
	ld.shared.f32 	%f162, [%r10+3136];
	fma.rn.f32 	%f163, %f161, %f162, %f160;
	ld.shared.f32 	%f164, [%r7+200];
	ld.shared.f32 	%f165, [%r10+3200];
	fma.rn.f32 	%f166, %f164, %f165, %f163;
	ld.shared.f32 	%f167, [%r7+204];
	ld.shared.f32 	%f168, [%r10+3264];
	fma.rn.f32 	%f169, %f167, %f168, %f166;
	ld.shared.f32 	%f170, [%r7+208];
	ld.shared.f32 	%f171, [%r10+3328];
	fma.rn.f32 	%f172, %f170, %f171, %f169;
	ld.shared.f32 	%f173, [%r7+212];
	ld.shared.f32 	%f174, [%r10+3392];
	fma.rn.f32 	%f175, %f173, %f174, %f172;
	ld.shared.f32 	%f176, [%r7+216];
	ld.shared.f32 	%f177, [%r10+3456];
	fma.rn.f32 	%f178, %f176, %f177, %f175;
	ld.shared.f32 	%f179, [%r7+220];
	ld.shared.f32 	%f180, [%r10+3520];
	fma.rn.f32 	%f181, %f179, %f180, %f178;
	ld.shared.f32 	%f182, [%r7+224];
	ld.shared.f32 	%f183, [%r10+3584];
	fma.rn.f32 	%f184, %f182, %f183, %f181;
	ld.shared.f32 	%f185, [%r7+228];
	ld.shared.f32 	%f186, [%r10+3648];
	fma.rn.f32 	%f187, %f185, %f186, %f184;
	ld.shared.f32 	%f188, [%r7+232];
	ld.shared.f32 	%f189, [%r10+3712];
	fma.rn.f32 	%f190, %f188, %f189, %f187;
	ld.shared.f32 	%f191, [%r7+236];
	ld.shared.f32 	%f192, [%r10+3776];
	fma.rn.f32 	%f193, %f191, %f192, %f190;
	ld.shared.f32 	%f194, [%r7+240];
	ld.shared.f32 	%f195, [%r10+3840];
	fma.rn.f32 	%f196, %f194, %f195, %f193;
	ld.shared.f32 	%f197, [%r7+244];
	ld.shared.f32 	%f198, [%r10+3904];
	fma.rn.f32 	%f199, %f197, %f198, %f196;
	ld.shared.f32 	%f200, [%r7+248];
	ld.shared.f32 	%f201, [%r10+3968];
	fma.rn.f32 	%f202, %f200, %f201, %f199;
	ld.shared.f32 	%f203, [%r7+252];
	ld.shared.f32 	%f204, [%r10+4032];
	fma.rn.f32 	%f206, %f203, %f204, %f202;
	add.s32 	%r47, %r47, 1;
	setp.ne.s32 	%p2, %r47, 0;
	add.s32 	%r46, %r46, 64;
	add.s32 	%r45, %r45, %r14;
	@%p2 bra 	$L__BB3_2;
$L__BB3_3:
	cvta.to.global.u64 	%rd10, %rd5;
	add.s32 	%r43, %r4, %r6;
	mad.lo.s32 	%r44, %r21, %r5, %r43;
	mul.wide.s32 	%rd11, %r44, 4;
	add.s64 	%rd12, %rd10, %rd11;
	st.global.f32 	[%rd12], %f206;
	ret;

}


// ===== COMPILED SASS (sm_100) =====

	.target	sm_100

	.elftype	@"ET_EXEC"


//--------------------- .note.nv.tkinfo           --------------------------
	.section	.note.nv.tkinfo,"",@"SHT_NOTE"
	.sectionflags	@"SHF_NOTE_NV_TKINFO"
	.tkinfo
        /*0018*/ 	.word	0x00000002
        /*0030*/ 	.string	""
        /*0030*/ 	.string	"ptxas"
        /*0030*/ 	.string	"Cuda compilation tools, release 13.0, V13.0.88"
        /*0030*/ 	.string	"Build cuda_13.0.r13.0/compiler.36424714_0"
        /*0030*/ 	.string	"-arch sm_100 -m 64 "



//--------------------- .note.nv.cuinfo           --------------------------
	.section	.note.nv.cuinfo,"",@"SHT_NOTE"
	.sectionflags	@"SHF_NOTE_NV_CUINFO"
        /*0018*/ 	.short	0x0002
        /*001a*/ 	.short	0x0064
        /*001c*/ 	.short	0x0082
	.zero		2


//--------------------- .nv.info                  --------------------------
	.section	.nv.info,"",@"SHT_CUDA_INFO"
	.align	4


	//----- nvinfo : EIATTR_REGCOUNT
	.align		4
        /*0000*/ 	.byte	0x04, 0x2f
        /*0002*/ 	.short	(.L_1 - .L_0)
	.align		4
.L_0:
        /*0004*/ 	.word	index@(_Z11gemm_kernelPfS_S_iii)
        /*0008*/ 	.word	0x00000020


	//----- nvinfo : EIATTR_FRAME_SIZE
	.align		4
.L_1:
        /*000c*/ 	.byte	0x04, 0x11
        /*000e*/ 	.short	(.L_3 - .L_2)
	.align		4
.L_2:
        /*0010*/ 	.word	index@(_Z11gemm_kernelPfS_S_iii)
        /*0014*/ 	.word	0x00000000


	//----- nvinfo : EIATTR_REGCOUNT
	.align		4
.L_3:
        /*0018*/ 	.byte	0x04, 0x2f
        /*001a*/ 	.short	(.L_5 - .L_4)
	.align		4
.L_4:
        /*001c*/ 	.word	index@(_Z19sgemm_gpu_kernel_v2PfS_S_iii)
        /*0020*/ 	.word	0x00000020


	//----- nvinfo : EIATTR_FRAME_SIZE
	.align		4
.L_5:
        /*0024*/ 	.byte	0x04, 0x11
        /*0026*/ 	.short	(.L_7 - .L_6)
	.align		4
.L_6:
        /*0028*/ 	.word	index@(_Z19sgemm_gpu_kernel_v2PfS_S_iii)
        /*002c*/ 	.word	0x00000000


	//----- nvinfo : EIATTR_REGCOUNT
	.align		4
.L_7:
        /*0030*/ 	.byte	0x04, 0x2f
        /*0032*/ 	.short	(.L_9 - .L_8)
	.align		4
.L_8:
        /*0034*/ 	.word	index@(_Z17gemm_kernel_fix_2PfS_S_iii)
        /*0038*/ 	.word	0x00000020


	//----- nvinfo : EIATTR_FRAME_SIZE
	.align		4
.L_9:
        /*003c*/ 	.byte	0x04, 0x11
        /*003e*/ 	.short	(.L_11 - .L_10)
	.align		4
.L_10:
        /*0040*/ 	.word	index@(_Z17gemm_kernel_fix_2PfS_S_iii)
        /*0044*/ 	.word	0x00000000


	//----- nvinfo : EIATTR_REGCOUNT
	.align		4
.L_11:
        /*0048*/ 	.byte	0x04, 0x2f
        /*004a*/ 	.short	(.L_13 - .L_12)
	.align		4
.L_12:
        /*004c*/ 	.word	index@(_Z13gemm_kernel_2PfS_S_iii)
        /*0050*/ 	.word	0x00000020


	//----- nvinfo : EIATTR_FRAME_SIZE
	.align		4
.L_13:
        /*0054*/ 	.byte	0x04, 0x11
        /*0056*/ 	.short	(.L_15 - .L_14)
	.align		4
.L_14:
        /*0058*/ 	.word	index@(_Z13gemm_kernel_2PfS_S_iii)
        /*005c*/ 	.word	0x00000000


	//----- nvinfo : EIATTR_MIN_STACK_SIZE
	.align		4
.L_15:
        /*0060*/ 	.byte	0x04, 0x12
        /*0062*/ 	.short	(.L_17 - .L_16)
	.align		4
.L_16:
        /*0064*/ 	.word	index@(_Z13gemm_kernel_2PfS_S_iii)
        /*0068*/ 	.word	0x00000000


	//----- nvinfo : EIATTR_MIN_STACK_SIZE
	.align		4
.L_17:
        /*006c*/ 	.byte	0x04, 0x12
        /*006e*/ 	.short	(.L_19 - .L_18)
	.align		4
.L_18:
        /*0070*/ 	.word	index@(_Z17gemm_kernel_fix_2PfS_S_iii)
        /*0074*/ 	.word	0x00000000


	//----- nvinfo : EIATTR_MIN_STACK_SIZE
	.align		4
.L_19:
        /*0078*/ 	.byte	0x04, 0x12
        /*007a*/ 	.short	(.L_21 - .L_20)
	.align		4
.L_20:
        /*007c*/ 	.word	index@(_Z19sgemm_gpu_kernel_v2PfS_S_iii)
        /*0080*/ 	.word	0x00000000


	//----- nvinfo : EIATTR_MIN_STACK_SIZE
	.align		4
.L_21:
        /*0084*/ 	.byte	0x04, 0x12
        /*0086*/ 	.short	(.L_23 - .L_22)
	.align		4
.L_22:
        /*0088*/ 	.word	index@(_Z11gemm_kernelPfS_S_iii)
        /*008c*/ 	.word	0x00000000
.L_23:


//--------------------- .nv.compat                --------------------------
	.section	.nv.compat,"",@"SHT_CUDA_COMPAT_INFO"
	.align	4
        /*0000*/ 	.byte	0x02, 0x09, 0x00, 0x00, 0x02, 0x02, 0x01, 0x00, 0x02, 0x05, 0x05, 0x00, 0x03, 0x07, 0x01, 0x01
        /*0010*/ 	.byte	0x02, 0x03, 0x00, 0x00, 0x02, 0x06, 0x01, 0x00, 0x04, 0x0b, 0x08, 0x00, 0x09, 0x00, 0x00, 0x00
        /*0020*/ 	.byte	0x00, 0x00, 0x00, 0x00


//--------------------- .nv.info._Z13gemm_kernel_2PfS_S_iii --------------------------
	.section	.nv.info._Z13gemm_kernel_2PfS_S_iii,"",@"SHT_CUDA_INFO"
	.sectionflags	@""
	.align	4


	//----- nvinfo : EIATTR_CUDA_API_VERSION
	.align		4
        /*0000*/ 	.byte	0x04, 0x37
        /*0002*/ 	.short	(.L_25 - .L_24)
.L_24:
        /*0004*/ 	.word	0x00000082


	//----- nvinfo : EIATTR_KPARAM_INFO
	.align		4
.L_25:
        /*0008*/ 	.byte	0x04, 0x17
        /*000a*/ 	.short	(.L_27 - .L_26)
.L_26:
        /*000c*/ 	.word	0x00000000
        /*0010*/ 	.short	0x0005
        /*0012*/ 	.short	0x0020
        /*0014*/ 	.byte	0x00, 0xf0, 0x11, 0x00


	//----- nvinfo : EIATTR_KPARAM_INFO
	.align		4
.L_27:
        /*0018*/ 	.byte	0x04, 0x17
        /*001a*/ 	.short	(.L_29 - .L_28)
.L_28:
        /*001c*/ 	.word	0x00000000
        /*0020*/ 	.short	0x0004
        /*0022*/ 	.short	0x001c
        /*0024*/ 	.byte	0x00, 0xf0, 0x11, 0x00


	//----- nvinfo : EIATTR_KPARAM_INFO
	.align		4
.L_29:
        /*0028*/ 	.byte	0x04, 0x17
        /*002a*/ 	.short	(.L_31 - .L_30)
.L_30:
        /*002c*/ 	.word	0x00000000
        /*0030*/ 	.short	0x0003
        /*0032*/ 	.short	0x0018
        /*0034*/ 	.byte	0x00, 0xf0, 0x11, 0x00


	//----- nvinfo : EIATTR_KPARAM_INFO
	.align		4
.L_31:
        /*0038*/ 	.byte	0x04, 0x17
        /*003a*/ 	.short	(.L_33 - .L_32)
.L_32:
        /*003c*/ 	.word	0x00000000
        /*0040*/ 	.short	0x0002
        /*0042*/ 	.short	0x0010
        /*0044*/ 	.byte	0x00, 0xf5, 0x21, 0x00


	//----- nvinfo : EIATTR_KPARAM_INFO
	.align		4
.L_33:
        /*0048*/ 	.byte	0x04, 0x17
        /*004a*/ 	.short	(.L_35 - .L_34)
.L_34:
        /*004c*/ 	.word	0x00000000
        /*0050*/ 	.short	0x0001
        /*0052*/ 	.short	0x0008
        /*0054*/ 	.byte	0x00, 0xf5, 0x21, 0x00


	//----- nvinfo : EIATTR_KPARAM_INFO
	.align		4
.L_35:
        /*0058*/ 	.byte	0x04, 0x17
        /*005a*/ 	.short	(.L_37 - .L_36)
.L_36:
        /*005c*/ 	.word	0x00000000
        /*0060*/ 	.short	0x0000
        /*0062*/ 	.short	0x0000
        /*0064*/ 	.byte	0x00, 0xf5, 0x21, 0x00


	//----- nvinfo : EIATTR_SPARSE_MMA_MASK
	.align		4
.L_37:
        /*0068*/ 	.byte	0x03, 0x50
        /*006a*/ 	.short	0x0000


	//----- nvinfo : EIATTR_MAXREG_COUNT
	.align		4
        /*006c*/ 	.byte	0x03, 0x1b
        /*006e*/ 	.short	0x00ff


	//----- nvinfo : EIATTR_NUM_BARRIERS
	.align		4
        /*0070*/ 	.byte	0x02, 0x4c
        /*0072*/ 	.byte	0x01
	.zero		1


	//----- nvinfo : EIATTR_MERCURY_ISA_VERSION
	.align		4
        /*0074*/ 	.byte	0x03, 0x5f
        /*0076*/ 	.short	0x0101


	//----- nvinfo : EIATTR_VRC_CTA_INIT_COUNT
	.align		4
        /*0078*/ 	.byte	0x02, 0x4a
	.zero		1
	.zero		1


	//----- nvinfo : EIATTR_EXIT_INSTR_OFFSETS
	.align		4
        /*007c*/ 	.byte	0x04, 0x1c
        /*007e*/ 	.short	(.L_39 - .L_38)


	//   ....[0]....
.L_38:
        /*0080*/ 	.word	0x00000cb0


	//----- nvinfo : EIATTR_CBANK_PARAM_SIZE
	.align		4
.L_39:
        /*0084*/ 	.byte	0x03, 0x19
        /*0086*/ 	.short	0x0024


	//----- nvinfo : EIATTR_PARAM_CBANK
	.align		4
        /*0088*/ 	.byte	0x04, 0x0a
        /*008a*/ 	.short	(.L_41 - .L_40)
	.align		4
.L_40:
        /*008c*/ 	.word	index@(.nv.constant0._Z13gemm_kernel_2PfS_S_iii)
        /*0090*/ 	.short	0x0380
        /*0092*/ 	.short	0x0024


	//----- nvinfo : EIATTR_SW_WAR
	.align		4
.L_41:
        /*0094*/ 	.byte	0x04, 0x36
        /*0096*/ 	.short	(.L_43 - .L_42)
.L_42:
        /*0098*/ 	.word	0x00000008
.L_43:


//--------------------- .nv.info._Z17gemm_kernel_fix_2PfS_S_iii --------------------------
	.section	.nv.info._Z17gemm_kernel_fix_2PfS_S_iii,"",@"SHT_CUDA_INFO"
	.sectionflags	@""
	.align	4


	//----- nvinfo : EIATTR_CUDA_API_VERSION
	.align		4
        /*0000*/ 	.byte	0x04, 0x37
        /*0002*/ 	.short	(.L_45 - .L_44)
.L_44:
        /*0004*/ 	.word	0x00000082


	//----- nvinfo : EIATTR_KPARAM_INFO
	.align		4
.L_45:
        /*0008*/ 	.byte	0x04, 0x17
        /*000a*/ 	.short	(.L_47 - .L_46)
.L_46:
        /*000c*/ 	.word	0x00000000
        /*0010*/ 	.short	0x0005
        /*0012*/ 	.short	0x0020
        /*0014*/ 	.byte	0x00, 0xf0, 0x11, 0x00


	//----- nvinfo : EIATTR_KPARAM_INFO
	.align		4
.L_47:
        /*0018*/ 	.byte	0x04, 0x17
        /*001a*/ 	.short	(.L_49 - .L_48)
.L_48:
        /*001c*/ 	.word	0x00000000
        /*0020*/ 	.short	0x0004
        /*0022*/ 	.short	0x001c
        /*0024*/ 	.byte	0x00, 0xf0, 0x11, 0x00


	//----- nvinfo : EIATTR_KPARAM_INFO
	.align		4
.L_49:
        /*0028*/ 	.byte	0x04, 0x17
        /*002a*/ 	.short	(.L_51 - .L_50)
.L_50:
        /*002c*/ 	.word	0x00000000
        /*0030*/ 	.short	0x0003
        /*0032*/ 	.short	0x0018
        /*0034*/ 	.byte	0x00, 0xf0, 0x11, 0x00


	//----- nvinfo : EIATTR_KPARAM_INFO
	.align		4
.L_51:
        /*0038*/ 	.byte	0x04, 0x17
        /*003a*/ 	.short	(.L_53 - .L_52)
.L_52:
        /*003c*/ 	.word	0x00000000
        /*0040*/ 	.short	0x0002
        /*0042*/ 	.short	0x0010
        /*0044*/ 	.byte	0x00, 0xf5, 0x21, 0x00


	//----- nvinfo : EIATTR_KPARAM_INFO
	.align		4
.L_53:
        /*0048*/ 	.byte	0x04, 0x17
        /*004a*/ 	.short	(.L_55 - .L_54)
.L_54:
        /*004c*/ 	.word	0x00000000
        /*0050*/ 	.short	0x0001
        /*0052*/ 	.short	0x0008
        /*0054*/ 	.byte	0x00, 0xf5, 0x21, 0x00


	//----- nvinfo : EIATTR_KPARAM_INFO
	.align		4
.L_55:
        /*0058*/ 	.byte	0x04, 0x17
        /*005a*/ 	.short	(.L_57 - .L_56)
.L_56:
        /*005c*/ 	.word	0x00000000
        /*0060*/ 	.short	0x0000
        /*0062*/ 	.short	0x0000
        /*0064*/ 	.byte	0x00, 0xf5, 0x21, 0x00


	//----- nvinfo : EIATTR_SPARSE_MMA_MASK
	.align		4
.L_57:
        /*0068*/ 	.byte	0x03, 0x50
        /*006a*/ 	.short	0x0000


	//----- nvinfo : EIATTR_MAXREG_COUNT
	.align		4
        /*006c*/ 	.byte	0x03, 0x1b
        /*006e*/ 	.short	0x00ff


	//----- nvinfo : EIATTR_NUM_BARRIERS
	.align		4
        /*0070*/ 	.byte	0x02, 0x4c
        /*0072*/ 	.byte	0x01
	.zero		1


	//----- nvinfo : EIATTR_MERCURY_ISA_VERSION
	.align		4
        /*0074*/ 	.byte	0x03, 0x5f
        /*0076*/ 	.short	0x0101


	//----- nvinfo : EIATTR_VRC_CTA_INIT_COUNT
	.align		4
        /*0078*/ 	.byte	0x02, 0x4a
	.zero		1
	.zero		1


	//----- nvinfo : EIATTR_EXIT_INSTR_OFFSETS
	.align		4
        /*007c*/ 	.byte	0x04, 0x1c
        /*007e*/ 	.short	(.L_59 - .L_58)


	//   ....[0]....
.L_58:
        /*0080*/ 	.word	0x00000e30


	//   ....[1]....
        /*0084*/ 	.word	0x00000e80


	//----- nvinfo : EIATTR_CRS_STACK_SIZE
	.align		4
.L_59:
        /*0088*/ 	.byte	0x04, 0x1e
        /*008a*/ 	.short	(.L_61 - .L_60)
.L_60:
        /*008c*/ 	.word	0x00000000


	//----- nvinfo : EIATTR_CBANK_PARAM_SIZE
	.align		4
.L_61:
        /*0090*/ 	.byte	0x03, 0x19
        /*0092*/ 	.short	0x0024


	//----- nvinfo : EIATTR_PARAM_CBANK
	.align		4
        /*0094*/ 	.byte	0x04, 0x0a
        /*0096*/ 	.short	(.L_63 - .L_62)
	.align		4
.L_62:
        /*0098*/ 	.word	index@(.nv.constant0._Z17gemm_kernel_fix_2PfS_S_iii)
        /*009c*/ 	.short	0x0380
        /*009e*/ 	.short	0x0024


	//----- nvinfo : EIATTR_SW_WAR
	.align		4
.L_63:
        /*00a0*/ 	.byte	0x04, 0x36
        /*00a2*/ 	.short	(.L_65 - .L_64)
.L_64:
        /*00a4*/ 	.word	0x00000008
.L_65:


//--------------------- .nv.info._Z19sgemm_gpu_kernel_v2PfS_S_iii --------------------------
	.section	.nv.info._Z19sgemm_gpu_kernel_v2PfS_S_iii,"",@"SHT_CUDA_INFO"
	.sectionflags	@""
	.align	4


	//----- nvinfo : EIATTR_CUDA_API_VERSION
	.align		4
        /*0000*/ 	.byte	0x04, 0x37
        /*0002*/ 	.short	(.L_67 - .L_66)
.L_66:
        /*0004*/ 	.word	0x00000082


	//----- nvinfo : EIATTR_KPARAM_INFO
	.align		4
.L_67:
        /*0008*/ 	.byte	0x04, 0x17
        /*000a*/ 	.short	(.L_69 - .L_68)
.L_68:
        /*000c*/ 	.word	0x00000000
        /*0010*/ 	.short	0x0005
        /*0012*/ 	.short	0x0020
        /*0014*/ 	.byte	0x00, 0xf0, 0x11, 0x00


	//----- nvinfo : EIATTR_KPARAM_INFO
	.align		4
.L_69:
        /*0018*/ 	.byte	0x04, 0x17
        /*001a*/ 	.short	(.L_71 - .L_70)
.L_70:
        /*001c*/ 	.word	0x00000000
        /*0020*/ 	.short	0x0004
        /*0022*/ 	.short	0x001c
        /*0024*/ 	.byte	0x00, 0xf0, 0x11, 0x00


	//----- nvinfo : EIATTR_KPARAM_INFO
	.align		4
.L_71:
        /*0028*/ 	.byte	0x04, 0x17
        /*002a*/ 	.short	(.L_73 - .L_72)
.L_72:
        /*002c*/ 	.word	0x00000000
        /*0030*/ 	.short	0x0003
        /*0032*/ 	.short	0x0018
        /*0034*/ 	.byte	0x00, 0xf0, 0x11, 0x00


	//----- nvinfo : EIATTR_KPARAM_INFO
	.align		4
.L_73:
        /*0038*/ 	.byte	0x04, 0x17
        /*003a*/ 	.short	(.L_75 - .L_74)
.L_74:
        /*003c*/ 	.word	0x00000000
        /*0040*/ 	.short	0x0002
        /*0042*/ 	.short	0x0010
        /*0044*/ 	.byte	0x00, 0xf5, 0x21, 0x00


	//----- nvinfo : EIATTR_KPARAM_INFO
	.align		4
.L_75:
        /*0048*/ 	.byte	0x04, 0x17
        /*004a*/ 	.short	(.L_77 - .L_76)
.L_76:
        /*004c*/ 	.word	0x00000000
        /*0050*/ 	.short	0x0001
        /*0052*/ 	.short	0x0008
        /*0054*/ 	.byte	0x00, 0xf5, 0x21, 0x00


	//----- nvinfo : EIATTR_KPARAM_INFO
	.align		4
.L_77:
        /*0058*/ 	.byte	0x04, 0x17
        /*005a*/ 	.short	(.L_79 - .L_78)
.L_78:
        /*005c*/ 	.word	0x00000000
        /*0060*/ 	.short	0x0000
        /*0062*/ 	.short	0x0000
        /*0064*/ 	.byte	0x00, 0xf5, 0x21, 0x00


	//----- nvinfo : EIATTR_SPARSE_MMA_MASK
	.align		4
.L_79:
        /*0068*/ 	.byte	0x03, 0x50
        /*006a*/ 	.short	0x0000


	//----- nvinfo : EIATTR_MAXREG_COUNT
	.align		4
        /*006c*/ 	.byte	0x03, 0x1b
        /*006e*/ 	.short	0x00ff


	//----- nvinfo : EIATTR_NUM_BARRIERS
	.align		4
        /*0070*/ 	.byte	0x02, 0x4c
        /*0072*/ 	.byte	0x01
	.zero		1


	//----- nvinfo : EIATTR_MERCURY_ISA_VERSION
	.align		4
        /*0074*/ 	.byte	0x03, 0x5f
        /*0076*/ 	.short	0x0101


	//----- nvinfo : EIATTR_VRC_CTA_INIT_COUNT
	.align		4
        /*0078*/ 	.byte	0x02, 0x4a
	.zero		1
	.zero		1


	//----- nvinfo : EIATTR_EXIT_INSTR_OFFSETS
	.align		4
        /*007c*/ 	.byte	0x04, 0x1c
        /*007e*/ 	.short	(.L_81 - .L_80)


	//   ....[0]....
.L_80:
        /*0080*/ 	.word	0x00000d00


	//----- nvinfo : EIATTR_CBANK_PARAM_SIZE
	.align		4
.L_81:
        /*0084*/ 	.byte	0x03, 0x19
        /*0086*/ 	.short	0x0024


	//----- nvinfo : EIATTR_PARAM_CBANK
	.align		4
        /*0088*/ 	.byte	0x04, 0x0a
        /*008a*/ 	.short	(.L_83 - .L_82)
	.align		4
.L_82:
        /*008c*/ 	.word	index@(.nv.constant0._Z19sgemm_gpu_kernel_v2PfS_S_iii)
        /*0090*/ 	.short	0x0380
        /*0092*/ 	.short	0x0024


	//----- nvinfo : EIATTR_SW_WAR
	.align		4
.L_83:
        /*0094*/ 	.byte	0x04, 0x36
        /*0096*/ 	.short	(.L_85 - .L_84)
.L_84:
        /*0098*/ 	.word	0x00000008
.L_85:


//--------------------- .nv.info._Z11gemm_kernelPfS_S_iii --------------------------
	.section	.nv.info._Z11gemm_kernelPfS_S_iii,"",@"SHT_CUDA_INFO"
	.sectionflags	@""
	.align	4


	//----- nvinfo : EIATTR_CUDA_API_VERSION
	.align		4
        /*0000*/ 	.byte	0x04, 0x37
        /*0002*/ 	.short	(.L_87 - .L_86)
.L_86:
        /*0004*/ 	.word	0x00000082


	//----- nvinfo : EIATTR_KPARAM_INFO
	.align		4
.L_87:
        /*0008*/ 	.byte	0x04, 0x17
        /*000a*/ 	.short	(.L_89 - .L_88)
.L_88:
        /*000c*/ 	.word	0x00000000
        /*0010*/ 	.short	0x0005
        /*0012*/ 	.short	0x0020
        /*0014*/ 	.byte	0x00, 0xf0, 0x11, 0x00


	//----- nvinfo : EIATTR_KPARAM_INFO
	.align		4
.L_89:
        /*0018*/ 	.byte	0x04, 0x17
        /*001a*/ 	.short	(.L_91 - .L_90)
.L_90:
        /*001c*/ 	.word	0x00000000
        /*0020*/ 	.short	0x0004
        /*0022*/ 	.short	0x001c
        /*0024*/ 	.byte	0x00, 0xf0, 0x11, 0x00


	//----- nvinfo : EIATTR_KPARAM_INFO
	.align		4
.L_91:
        /*0028*/ 	.byte	0x04, 0x17
        /*002a*/ 	.short	(.L_93 - .L_92)
.L_92:
        /*002c*/ 	.word	0x00000000
        /*0030*/ 	.short	0x0003
        /*0032*/ 	.short	0x0018
        /*0034*/ 	.byte	0x00, 0xf0, 0x11, 0x00


	//----- nvinfo : EIATTR_KPARAM_INFO
	.align		4
.L_93:
        /*0038*/ 	.byte	0x04, 0x17
        /*003a*/ 	.short	(.L_95 - .L_94)
.L_94:
        /*003c*/ 	.word	0x00000000
        /*0040*/ 	.short	0x0002
        /*0042*/ 	.short	0x0010
        /*0044*/ 	.byte	0x00, 0xf5, 0x21, 0x00


	//----- nvinfo : EIATTR_KPARAM_INFO
	.align		4
.L_95:
        /*0048*/ 	.byte	0x04, 0x17
        /*004a*/ 	.short	(.L_97 - .L_96)
.L_96:
        /*004c*/ 	.word	0x00000000
        /*0050*/ 	.short	0x0001
        /*0052*/ 	.short	0x0008
        /*0054*/ 	.byte	0x00, 0xf5, 0x21, 0x00


	//----- nvinfo : EIATTR_KPARAM_INFO
	.align		4
.L_97:
        /*0058*/ 	.byte	0x04, 0x17
        /*005a*/ 	.short	(.L_99 - .L_98)
.L_98:
        /*005c*/ 	.word	0x00000000
        /*0060*/ 	.short	0x0000
        /*0062*/ 	.short	0x0000
        /*0064*/ 	.byte	0x00, 0xf5, 0x21, 0x00


	//----- nvinfo : EIATTR_SPARSE_MMA_MASK
	.align		4
.L_99:
        /*0068*/ 	.byte	0x03, 0x50
        /*006a*/ 	.short	0x0000


	//----- nvinfo : EIATTR_MAXREG_COUNT
	.align		4
        /*006c*/ 	.byte	0x03, 0x1b
        /*006e*/ 	.short	0x00ff


	//----- nvinfo : EIATTR_MERCURY_ISA_VERSION
	.align		4
        /*0070*/ 	.byte	0x03, 0x5f
        /*0072*/ 	.short	0x0101


	//----- nvinfo : EIATTR_VRC_CTA_INIT_COUNT
	.align		4
        /*0074*/ 	.byte	0x02, 0x4a
	.zero		1
	.zero		1


	//----- nvinfo : EIATTR_EXIT_INSTR_OFFSETS
	.align		4
        /*0078*/ 	.byte	0x04, 0x1c
        /*007a*/ 	.short	(.L_101 - .L_100)


	//   ....[0]....
.L_100:
        /*007c*/ 	.word	0x000000c0


	//   ....[1]....
        /*0080*/ 	.word	0x000008e0


	//----- nvinfo : EIATTR_CBANK_PARAM_SIZE
	.align		4
.L_101:
        /*0084*/ 	.byte	0x03, 0x19
        /*0086*/ 	.short	0x0024


	//----- nvinfo : EIATTR_PARAM_CBANK
	.align		4
        /*0088*/ 	.byte	0x04, 0x0a
        /*008a*/ 	.short	(.L_103 - .L_102)
	.align		4
.L_102:
        /*008c*/ 	.word	index@(.nv.constant0._Z11gemm_kernelPfS_S_iii)
        /*0090*/ 	.short	0x0380
        /*0092*/ 	.short	0x0024


	//----- nvinfo : EIATTR_SW_WAR
	.align		4
.L_103:
        /*0094*/ 	.byte	0x04, 0x36
        /*0096*/ 	.short	(.L_105 - .L_104)
.L_104:
        /*0098*/ 	.word	0x00000008
.L_105:


//--------------------- .nv.callgraph             --------------------------
	.section	.nv.callgraph,"",@"SHT_CUDA_CALLGRAPH"
	.align	4
	.sectionentsize	8
	.align		4
        /*0000*/ 	.word	0x00000000
	.align		4
        /*0004*/ 	.word	0xffffffff
	.align		4
        /*0008*/ 	.word	0x00000000
	.align		4
        /*000c*/ 	.word	0xfffffffe
	.align		4
        /*0010*/ 	.word	0x00000000
	.align		4
        /*0014*/ 	.word	0xfffffffd
	.align		4
        /*0018*/ 	.word	0x00000000
	.align		4
        /*001c*/ 	.word	0xfffffffc


//--------------------- .text._Z13gemm_kernel_2PfS_S_iii --------------------------
	.section	.text._Z13gemm_kernel_2PfS_S_iii,"ax",@progbits
	.align	128
        .global         _Z13gemm_kernel_2PfS_S_iii
        .type           _Z13gemm_kernel_2PfS_S_iii,@function
        .size           _Z13gemm_kernel_2PfS_S_iii,(.L_x_23 - _Z13gemm_kernel_2PfS_S_iii)
        .other          _Z13gemm_kernel_2PfS_S_iii,@"STO_CUDA_ENTRY STV_DEFAULT"
_Z13gemm_kernel_2PfS_S_iii:
.text._Z13gemm_kernel_2PfS_S_iii:
[----:B------:R-:W-:Y:S01]  /*0000*/  LDC R1, c[0x0][0x37c] ;  /* 0x0000df00ff017b82 */ /* 0x000fe20000000800 */
[----:B------:R-:W0:Y:S01]  /*0010*/  S2R R0, SR_TID.X ;  /* 0x0000000000007919 */ /* 0x000e220000002100 */
[----:B------:R-:W1:Y:S06]  /*0020*/  LDCU UR9, c[0x0][0x3a0] ;  /* 0x00007400ff0977ac */ /* 0x000e6c0008000800 */
[----:B------:R-:W2:Y:S01]  /*0030*/  S2UR UR4, SR_CTAID.X ;  /* 0x00000000000479c3 */ /* 0x000ea20000002500 */
[----:B------:R-:W-:Y:S01]  /*0040*/  HFMA2 R11, -RZ, RZ, 0, 0 ;  /* 0x00000000ff0b7431 */ /* 0x000fe200000001ff */
[----:B------:R-:W0:Y:S01]  /*0050*/  S2R R3, SR_TID.Y ;  /* 0x0000000000037919 */ /* 0x000e220000002200 */
[----:B------:R-:W0:Y:S01]  /*0060*/  LDCU UR5, c[0x0][0x360] ;  /* 0x00006c00ff0577ac */ /* 0x000e220008000800 */
[----:B------:R-:W3:Y:S01]  /*0070*/  S2R R24, SR_CTAID.Y ;  /* 0x0000000000187919 */ /* 0x000ee20000002600 */
[----:B------:R-:W4:Y:S01]  /*0080*/  LDCU.64 UR10, c[0x0][0x358] ;  /* 0x00006b00ff0a77ac */ /* 0x000f220008000a00 */
[----:B-1----:R-:W-:-:S02]  /*0090*/  UISETP.GE.AND UP0, UPT, UR9, 0x40, UPT ;  /* 0x000000400900788c */ /* 0x002fc4000bf06270 */
[----:B--2---:R-:W-:Y:S01]  /*00a0*/  USHF.L.U32 UR4, UR4, 0x4, URZ ;  /* 0x0000000404047899 */ /* 0x004fe200080006ff */
[----:B0-----:R-:W-:-:S05]  /*00b0*/  IMAD R0, R3, UR5, R0 ;  /* 0x0000000503007c24 */ /* 0x001fca000f8e0200 */
[----:B------:R-:W-:Y:S02]  /*00c0*/  SHF.R.U32.HI R7, RZ, 0x4, R0 ;  /* 0x00000004ff077819 */ /* 0x000fe40000011600 */
[----:B------:R-:W-:Y:S02]  /*00d0*/  SHF.L.U32 R2, R0, 0x2, RZ ;  /* 0x0000000200027819 */ /* 0x000fe400000006ff */
[----:B---3--:R-:W-:Y:S02]  /*00e0*/  LEA R24, R24, R7, 0x4 ;  /* 0x0000000718187211 */ /* 0x008fe400078e20ff */
[----:B------:R-:W-:Y:S01]  /*00f0*/  LOP3.LUT R25, R2, 0xc, RZ, 0xc0, !PT ;  /* 0x0000000c02197812 */ /* 0x000fe200078ec0ff */
[----:B----4-:R-:W-:Y:S06]  /*0100*/  BRA.U !UP0, `(.L_x_0) ;  /* 0x0000000908d07547 */ /* 0x010fec000b800000 */
[----:B------:R-:W0:Y:S01]  /*0110*/  S2UR UR7, SR_CgaCtaId ;  /* 0x00000000000779c3 */ /* 0x000e220000008800 */
[----:B------:R-:W-:Y:S01]  /*0120*/  UMOV UR5, 0x400 ;  /* 0x0000040000057882 */ /* 0x000fe20000000000 */
[----:B------:R-:W-:Y:S01]  /*0130*/  SHF.R.U32.HI R4, RZ, 0x2, R0 ;  /* 0x00000002ff047819 */ /* 0x000fe20000011600 */
[----:B------:R-:W-:Y:S01]  /*0140*/  USHF.R.S32.HI UR6, URZ, 0x1f, UR9 ;  /* 0x0000001fff067899 */ /* 0x000fe20008011409 */
[----:B------:R-:W-:Y:S02]  /*0150*/  SHF.L.U32 R0, R0, 0x4, RZ ;  /* 0x0000000400007819 */ /* 0x000fe400000006ff */
[----:B------:R-:W-:Y:S01]  /*0160*/  LOP3.LUT R9, R2, 0x3c, RZ, 0xc0, !PT ;  /* 0x0000003c02097812 */ /* 0x000fe200078ec0ff */
[----:B------:R-:W-:Y:S01]  /*0170*/  ULEA.HI UR6, UR6, UR9, URZ, 0x6 ;  /* 0x0000000906067291 */ /* 0x000fe2000f8f30ff */
[----:B------:R-:W1:Y:S01]  /*0180*/  LDC R3, c[0x0][0x39c] ;  /* 0x0000e700ff037b82 */ /* 0x000e620000000800 */
[----:B------:R-:W-:Y:S02]  /*0190*/  LOP3.LUT R6, R0, 0xf0, RZ, 0xc0, !PT ;  /* 0x000000f000067812 */ /* 0x000fe400078ec0ff */
[----:B------:R-:W-:Y:S01]  /*01a0*/  USHF.R.S32.HI UR6, URZ, 0x6, UR6 ;  /* 0x00000006ff067899 */ /* 0x000fe20008011406 */
[----:B------:R-:W-:Y:S01]  /*01b0*/  MOV R11, RZ ;  /* 0x000000ff000b7202 */ /* 0x000fe20000000f00 */
[----:B------:R-:W-:-:S02]  /*01c0*/  IMAD R2, R24, UR9, R9 ;  /* 0x0000000918027c24 */ /* 0x000fc4000f8e0209 */
[----:B------:R-:W-:Y:S01]  /*01d0*/  UIADD3 UR6, UPT, UPT, -UR6, URZ, URZ ;  /* 0x000000ff06067290 */ /* 0x000fe2000fffe1ff */
[----:B------:R-:W2:Y:S08]  /*01e0*/  LDC.64 R28, c[0x0][0x380] ;  /* 0x0000e000ff1c7b82 */ /* 0x000eb00000000a00 */
[----:B------:R-:W3:Y:S01]  /*01f0*/  LDC.64 R26, c[0x0][0x388] ;  /* 0x0000e200ff1a7b82 */ /* 0x000ee20000000a00 */
[----:B0-----:R-:W-:-:S02]  /*0200*/  ULEA UR8, UR7, UR5, 0x18 ;  /* 0x0000000507087291 */ /* 0x001fc4000f8ec0ff */
[----:B------:R-:W-:-:S04]  /*0210*/  UIADD3 UR5, UPT, UPT, UR5, 0x1000, URZ ;  /* 0x0000100005057890 */ /* 0x000fc8000fffe0ff */
[----:B------:R-:W-:Y:S01]  /*0220*/  ULEA UR5, UR7, UR5, 0x18 ;  /* 0x0000000507057291 */ /* 0x000fe2000f8ec0ff */
[----:B-1----:R-:W-:Y:S01]  /*0230*/  IMAD R0, R4, R3, UR4 ;  /* 0x0000000404007e24 */ /* 0x002fe2000f8e0203 */
[----:B------:R-:W-:-:S04]  /*0240*/  LEA R7, R7, UR8, 0x8 ;  /* 0x0000000807077c11 */ /* 0x000fc8000f8e40ff */
[C---:B------:R-:W-:Y:S02]  /*0250*/  LEA R5, R25.reuse, UR5, 0x2 ;  /* 0x0000000519057c11 */ /* 0x040fe4000f8e10ff */
[----:B------:R-:W-:Y:S02]  /*0260*/  IADD3 R0, PT, PT, R25, R0, RZ ;  /* 0x0000000019007210 */ /* 0x000fe40007ffe0ff */
[----:B------:R-:W-:Y:S02]  /*0270*/  IADD3 R6, PT, PT, R7, R6, RZ ;  /* 0x0000000607067210 */ /* 0x000fe40007ffe0ff */
[----:B--2---:R-:W-:-:S07]  /*0280*/  LEA R4, R4, R5, 0x6 ;  /* 0x0000000504047211 */ /* 0x004fce00078e30ff */
.L_x_1:
[----:B------:R-:W-:-:S04]  /*0290*/  IMAD.WIDE R14, R2, 0x4, R28 ;  /* 0x00000004020e7825 */ /* 0x000fc800078e021c */
[----:B---3--:R-:W-:Y:S02]  /*02a0*/  IMAD.WIDE R16, R0, 0x4, R26 ;  /* 0x0000000400107825 */ /* 0x008fe400078e021a */
[----:B------:R-:W2:Y:S04]  /*02b0*/  LDG.E.128 R12, desc[UR10][R14.64] ;  /* 0x0000000a0e0c7981 */ /* 0x000ea8000c1e1d00 */
[----:B------:R-:W3:Y:S01]  /*02c0*/  LDG.E.128 R16, desc[UR10][R16.64] ;  /* 0x0000000a10107981 */ /* 0x000ee2000c1e1d00 */
[----:B------:R-:W-:Y:S01]  /*02d0*/  UIADD3 UR6, UPT, UPT, UR6, 0x1, URZ ;  /* 0x0000000106067890 */ /* 0x000fe2000fffe0ff */
[----:B------:R-:W-:Y:S02]  /*02e0*/  IADD3 R2, PT, PT, R2, 0x40, RZ ;  /* 0x0000004002027810 */ /* 0x000fe40007ffe0ff */
[----:B------:R-:W-:Y:S01]  /*02f0*/  LEA R0, R3, R0, 0x6 ;  /* 0x0000000003007211 */ /* 0x000fe200078e30ff */
[----:B------:R-:W-:Y:S01]  /*0300*/  UISETP.NE.AND UP0, UPT, UR6, URZ, UPT ;  /* 0x000000ff0600728c */ /* 0x000fe2000bf05270 */
[----:B--2---:R-:W-:Y:S04]  /*0310*/  STS.128 [R6], R12 ;  /* 0x0000000c06007388 */ /* 0x004fe80000000c00 */
[----:B---3--:R-:W-:Y:S01]  /*0320*/  STS.128 [R4], R16 ;  /* 0x0000001004007388 */ /* 0x008fe20000000c00 */
[----:B------:R-:W-:Y:S06]  /*0330*/  BAR.SYNC.DEFER_BLOCKING 0x0 ;  /* 0x0000000000007b1d */ /* 0x000fec0000010000 */
[----:B------:R-:W-:Y:S04]  /*0340*/  LDS R8, [R5] ;  /* 0x0000000005087984 */ /* 0x000fe80000000800 */
[----:B------:R-:W0:Y:S04]  /*0350*/  LDS.128 R20, [R7] ;  /* 0x0000000007147984 */ /* 0x000e280000000c00 */
[----:B------:R-:W1:Y:S04]  /*0360*/  LDS R19, [R5+0x40] ;  /* 0x0000400005137984 */ /* 0x000e680000000800 */
[----:B------:R-:W2:Y:S04]  /*0370*/  LDS R13, [R5+0x80] ;  /* 0x00008000050d7984 */ /* 0x000ea80000000800 */
[----:B------:R-:W3:Y:S04]  /*0380*/  LDS R12, [R5+0xc0] ;  /* 0x0000c000050c7984 */ /* 0x000ee80000000800 */
[----:B------:R-:W-:Y:S04]  /*0390*/  LDS R16, [R5+0x140] ;  /* 0x0001400005107984 */ /* 0x000fe80000000800 */
[----:B------:R-:W-:Y:S01]  /*03a0*/  LDS R17, [R5+0x180] ;  /* 0x0001800005117984 */ /* 0x000fe20000000800 */
[----:B0-----:R-:W-:-:S03]  /*03b0*/  FFMA R18, R20, R8, R11 ;  /* 0x0000000814127223 */ /* 0x001fc6000000000b */
[----:B------:R-:W-:Y:S01]  /*03c0*/  LDS R20, [R5+0x100] ;  /* 0x0001000005147984 */ /* 0x000fe20000000800 */
[----:B-1----:R-:W-:-:S03]  /*03d0*/  FFMA R14, R19, R21, R18 ;  /* 0x00000015130e7223 */ /* 0x002fc60000000012 */
[----:B------:R-:W0:Y:S01]  /*03e0*/  LDS.128 R8, [R7+0x10] ;  /* 0x0000100007087984 */ /* 0x000e220000000c00 */
[----:B--2---:R-:W-:-:S03]  /*03f0*/  FFMA R13, R13, R22, R14 ;  /* 0x000000160d0d7223 */ /* 0x004fc6000000000e */
[----:B------:R-:W1:Y:S01]  /*0400*/  LDS R18, [R5+0x1c0] ;  /* 0x0001c00005127984 */ /* 0x000e620000000800 */
[----:B---3--:R-:W-:-:S03]  /*0410*/  FFMA R13, R12, R23, R13 ;  /* 0x000000170c0d7223 */ /* 0x008fc6000000000d */
[----:B------:R-:W-:Y:S01]  /*0420*/  LDS R19, [R5+0x200] ;  /* 0x0002000005137984 */ /* 0x000fe20000000800 */
[----:B0-----:R-:W-:-:S03]  /*0430*/  FFMA R21, R8, R20, R13 ;  /* 0x0000001408157223 */ /* 0x001fc6000000000d */
[----:B------:R-:W0:Y:S01]  /*0440*/  LDS.128 R12, [R7+0x20] ;  /* 0x00002000070c7984 */ /* 0x000e220000000c00 */
[----:B------:R-:W-:-:S03]  /*0450*/  FFMA R8, R16, R9, R21 ;  /* 0x0000000910087223 */ /* 0x000fc60000000015 */
[----:B------:R-:W2:Y:S01]  /*0460*/  LDS R16, [R5+0x240] ;  /* 0x0002400005107984 */ /* 0x000ea20000000800 */
[----:B------:R-:W-:-:S03]  /*0470*/  FFMA R9, R17, R10, R8 ;  /* 0x0000000a11097223 */ /* 0x000fc60000000008 */
[----:B------:R-:W3:Y:S01]  /*0480*/  LDS R17, [R5+0x280] ;  /* 0x0002800005117984 */ /* 0x000ee20000000800 */
[----:B-1----:R-:W-:-:S03]  /*0490*/  FFMA R9, R18, R11, R9 ;  /* 0x0000000b12097223 */ /* 0x002fc60000000009 */
[----:B------:R-:W1:Y:S04]  /*04a0*/  LDS R18, [R5+0x2c0] ;  /* 0x0002c00005127984 */ /* 0x000e680000000800 */
[----:B------:R-:W-:Y:S01]  /*04b0*/  LDS R20, [R5+0xdc0] ;  /* 0x000dc00005147984 */ /* 0x000fe20000000800 */
[----:B0-----:R-:W-:-:S03]  /*04c0*/  FFMA R21, R12, R19, R9 ;  /* 0x000000130c157223 */ /* 0x001fc60000000009 */
[----:B------:R-:W-:Y:S01]  /*04d0*/  LDS R19, [R5+0x300] ;  /* 0x0003000005137984 */ /* 0x000fe20000000800 */
[----:B--2---:R-:W-:-:S03]  /*04e0*/  FFMA R12, R16, R13, R21 ;  /* 0x0000000d100c7223 */ /* 0x004fc60000000015 */
[----:B------:R-:W0:Y:S01]  /*04f0*/  LDS.128 R8, [R7+0x30] ;  /* 0x0000300007087984 */ /* 0x000e220000000c00 */
[----:B---3--:R-:W-:-:S03]  /*0500*/  FFMA R13, R17, R14, R12 ;  /* 0x0000000e110d7223 */ /* 0x008fc6000000000c */
[----:B------:R-:W2:Y:S01]  /*0510*/  LDS R16, [R5+0x340] ;  /* 0x0003400005107984 */ /* 0x000ea20000000800 */
[----:B-1----:R-:W-:-:S03]  /*0520*/  FFMA R13, R18, R15, R13 ;  /* 0x0000000f120d7223 */ /* 0x002fc6000000000d */
[----:B------:R-:W1:Y:S04]  /*0530*/  LDS R17, [R5+0x380] ;  /* 0x0003800005117984 */ /* 0x000e680000000800 */
[----:B------:R-:W3:Y:S01]  /*0540*/  LDS R18, [R5+0x3c0] ;  /* 0x0003c00005127984 */ /* 0x000ee20000000800 */
[----:B0-----:R-:W-:-:S03]  /*0550*/  FFMA R21, R8, R19, R13 ;  /* 0x0000001308157223 */ /* 0x001fc6000000000d */
[----:B------:R-:W-:Y:S01]  /*0560*/  LDS R19, [R5+0x400] ;  /* 0x0004000005137984 */ /* 0x000fe20000000800 */
[----:B--2---:R-:W-:-:S03]  /*0570*/  FFMA R8, R16, R9, R21 ;  /* 0x0000000910087223 */ /* 0x004fc60000000015 */
[----:B------:R-:W0:Y:S01]  /*0580*/  LDS.128 R12, [R7+0x40] ;  /* 0x00004000070c7984 */ /* 0x000e220000000c00 */
[----:B-1----:R-:W-:-:S03]  /*0590*/  FFMA R9, R17, R10, R8 ;  /* 0x0000000a11097223 */ /* 0x002fc60000000008 */
[----:B------:R-:W1:Y:S01]  /*05a0*/  LDS R16, [R5+0x440] ;  /* 0x0004400005107984 */ /* 0x000e620000000800 */
[----:B---3--:R-:W-:-:S03]  /*05b0*/  FFMA R9, R18, R11, R9 ;  /* 0x0000000b12097223 */ /* 0x008fc60000000009 */
[----:B------:R-:W2:Y:S04]  /*05c0*/  LDS R17, [R5+0x480] ;  /* 0x0004800005117984 */ /* 0x000ea80000000800 */
[----:B------:R-:W3:Y:S01]  /*05d0*/  LDS R18, [R5+0x4c0] ;  /* 0x0004c00005127984 */ /* 0x000ee20000000800 */
[----:B0-----:R-:W-:-:S03]  /*05e0*/  FFMA R21, R12, R19, R9 ;  /* 0x000000130c157223 */ /* 0x001fc60000000009 */
[----:B------:R-:W-:Y:S01]  /*05f0*/  LDS R19, [R5+0x500] ;  /* 0x0005000005137984 */ /* 0x000fe20000000800 */
[----:B-1----:R-:W-:-:S03]  /*0600*/  FFMA R12, R16, R13, R21 ;  /* 0x0000000d100c7223 */ /* 0x002fc60000000015 */
[----:B------:R-:W0:Y:S01]  /*0610*/  LDS.128 R8, [R7+0x50] ;  /* 0x0000500007087984 */ /* 0x000e220000000c00 */
[----:B--2---:R-:W-:-:S03]  /*0620*/  FFMA R13, R17, R14, R12 ;  /* 0x0000000e110d7223 */ /* 0x004fc6000000000c */
        /* <DEDUP_REMOVED lines=75> */
[----:B------:R-:W-:Y:S01]  /*0ae0*/  LDS R18, [R5+0xe40] ;  /* 0x000e400005127984 */ /* 0x000fe20000000800 */
[----:B0-----:R-:W-:-:S03]  /*0af0*/  FFMA R21, R8, R19, R13 ;  /* 0x0000001308157223 */ /* 0x001fc6000000000d */
[----:B------:R-:W-:Y:S01]  /*0b00*/  LDS R19, [R5+0xe00] ;  /* 0x000e000005137984 */ /* 0x000fe20000000800 */
[----:B-1----:R-:W-:-:S03]  /*0b10*/  FFMA R16, R16, R9, R21 ;  /* 0x0000000910107223 */ /* 0x002fc60000000015 */
[----:B------:R-:W0:Y:S01]  /*0b20*/  LDS.128 R12, [R7+0xe0] ;  /* 0x0000e000070c7984 */ /* 0x000e220000000c00 */
[----:B--2---:R-:W-:-:S03]  /*0b30*/  FFMA R9, R17, R10, R16 ;  /* 0x0000000a11097223 */ /* 0x004fc60000000010 */
[----:B------:R-:W1:Y:S01]  /*0b40*/  LDS R17, [R5+0xe80] ;  /* 0x000e800005117984 */ /* 0x000e620000000800 */
[----:B------:R-:W-:-:S03]  /*0b50*/  FFMA R9, R20, R11, R9 ;  /* 0x0000000b14097223 */ /* 0x000fc60000000009 */
[----:B------:R-:W2:Y:S01]  /*0b60*/  LDS R16, [R5+0xec0] ;  /* 0x000ec00005107984 */ /* 0x000ea20000000800 */
[----:B0-----:R-:W-:-:S03]  /*0b70*/  FFMA R21, R12, R19, R9 ;  /* 0x000000130c157223 */ /* 0x001fc60000000009 */
[----:B------:R-:W-:Y:S01]  /*0b80*/  LDS R19, [R5+0xf00] ;  /* 0x000f000005137984 */ /* 0x000fe20000000800 */
[----:B------:R-:W-:-:S03]  /*0b90*/  FFMA R18, R18, R13, R21 ;  /* 0x0000000d12127223 */ /* 0x000fc60000000015 */
[----:B------:R-:W0:Y:S01]  /*0ba0*/  LDS.128 R8, [R7+0xf0] ;  /* 0x0000f00007087984 */ /* 0x000e220000000c00 */
[----:B-1----:R-:W-:-:S03]  /*0bb0*/  FFMA R17, R17, R14, R18 ;  /* 0x0000000e11117223 */ /* 0x002fc60000000012 */
[----:B------:R-:W1:Y:S01]  /*0bc0*/  LDS R21, [R5+0xf40] ;  /* 0x000f400005157984 */ /* 0x000e620000000800 */
[----:B--2---:R-:W-:-:S03]  /*0bd0*/  FFMA R15, R16, R15, R17 ;  /* 0x0000000f100f7223 */ /* 0x004fc60000000011 */
[----:B------:R-:W2:Y:S04]  /*0be0*/  LDS R13, [R5+0xf80] ;  /* 0x000f8000050d7984 */ /* 0x000ea80000000800 */
[----:B------:R-:W3:Y:S01]  /*0bf0*/  LDS R12, [R5+0xfc0] ;  /* 0x000fc000050c7984 */ /* 0x000ee20000000800 */
[----:B0-----:R-:W-:-:S04]  /*0c00*/  FFMA R8, R8, R19, R15 ;  /* 0x0000001308087223 */ /* 0x001fc8000000000f */
[----:B-1----:R-:W-:-:S04]  /*0c10*/  FFMA R8, R21, R9, R8 ;  /* 0x0000000915087223 */ /* 0x002fc80000000008 */
[----:B--2---:R-:W-:-:S04]  /*0c20*/  FFMA R13, R13, R10, R8 ;  /* 0x0000000a0d0d7223 */ /* 0x004fc80000000008 */
[----:B---3--:R-:W-:Y:S01]  /*0c30*/  FFMA R11, R12, R11, R13 ;  /* 0x0000000b0c0b7223 */ /* 0x008fe2000000000d */
[----:B------:R-:W-:Y:S06]  /*0c40*/  BRA.U UP0, `(.L_x_1) ;  /* 0xfffffff500907547 */ /* 0x000fec000b83ffff */
.L_x_0:
[----:B------:R-:W0:Y:S01]  /*0c50*/  LDC.64 R2, c[0x0][0x390] ;  /* 0x0000e400ff027b82 */ /* 0x000e220000000a00 */
[----:B------:R-:W1:Y:S01]  /*0c60*/  LDCU UR5, c[0x0][0x39c] ;  /* 0x00007380ff0577ac */ /* 0x000e620008000800 */
[----:B------:R-:W-:-:S05]  /*0c70*/  IADD3 R25, PT, PT, R25, UR4, RZ ;  /* 0x0000000419197c10 */ /* 0x000fca000fffe0ff */
[----:B-1----:R-:W-:-:S04]  /*0c80*/  IMAD R25, R24, UR5, R25 ;  /* 0x0000000518197c24 */ /* 0x002fc8000f8e0219 */
[----:B0-----:R-:W-:-:S05]  /*0c90*/  IMAD.WIDE R2, R25, 0x4, R2 ;  /* 0x0000000419027825 */ /* 0x001fca00078e0202 */
[----:B------:R-:W-:Y:S01]  /*0ca0*/  STG.E desc[UR10][R2.64], R11 ;  /* 0x0000000b02007986 */ /* 0x000fe2000c10190a */
[----:B------:R-:W-:Y:S05]  /*0cb0*/  EXIT ;  /* 0x000000000000794d */ /* 0x000fea0003800000 */
.L_x_2:
[----:B------:R-:W-:-:S00]  /*0cc0*/  BRA `(.L_x_2) ;  /* 0xfffffffc00fc7947 */ /* 0x000fc0000383ffff */
[----:B------:R-:W-:-:S00]  /*0cd0*/  NOP ;  /* 0x0000000000007918 */ /* 0x000fc00000000000 */
        /* <DEDUP_REMOVED lines=10> */
.L_x_23:


//--------------------- .text._Z17gemm_kernel_fix_2PfS_S_iii --------------------------
	.section	.text._Z17gemm_kernel_fix_2PfS_S_iii,"ax",@progbits
	.align	128
        .global         _Z17gemm_kernel_fix_2PfS_S_iii
        .type           _Z17gemm_kernel_fix_2PfS_S_iii,@function
        .size           _Z17gemm_kernel_fix_2PfS_S_iii,(.L_x_24 - _Z17gemm_kernel_fix_2PfS_S_iii)
        .other          _Z17gemm_kernel_fix_2PfS_S_iii,@"STO_CUDA_ENTRY STV_DEFAULT"
_Z17gemm_kernel_fix_2PfS_S_iii:
.text._Z17gemm_kernel_fix_2PfS_S_iii:
[----:B------:R-:W-:Y:S01]  /*0000*/  LDC R1, c[0x0][0x37c] ;  /* 0x0000df00ff017b82 */ /* 0x000fe20000000800 */
[----:B------:R-:W0:Y:S01]  /*0010*/  S2R R21, SR_CTAID.Y ;  /* 0x0000000000157919 */ /* 0x000e220000002600 */
[----:B------:R-:W1:Y:S01]  /*0020*/  LDCU UR10, c[0x0][0x3a0] ;  /* 0x00007400ff0a77ac */ /* 0x000e620008000800 */
[----:B------:R-:W-:Y:S01]  /*0030*/  HFMA2 R9, -RZ, RZ, 0, 0 ;  /* 0x00000000ff097431 */ /* 0x000fe200000001ff */
[----:B------:R-:W0:Y:S01]  /*0040*/  S2R R0, SR_TID.Y ;  /* 0x0000000000007919 */ /* 0x000e220000002200 */
[----:B------:R-:W2:Y:S01]  /*0050*/  LDCU.64 UR8, c[0x0][0x358] ;  /* 0x00006b00ff0877ac */ /* 0x000ea20008000a00 */
[----:B------:R-:W3:Y:S01]  /*0060*/  S2R R20, SR_CTAID.X ;  /* 0x0000000000147919 */ /* 0x000ee20000002500 */
[----:B------:R-:W3:Y:S01]  /*0070*/  S2R R3, SR_TID.X ;  /* 0x0000000000037919 */ /* 0x000ee20000002100 */
[----:B-1----:R-:W-:Y:S01]  /*0080*/  UISETP.GE.AND UP0, UPT, UR10, 0x40, UPT ;  /* 0x000000400a00788c */ /* 0x002fe2000bf06270 */
[----:B0-----:R-:W-:Y:S02]  /*0090*/  LEA R21, R21, R0, 0x4 ;  /* 0x0000000015157211 */ /* 0x001fe400078e20ff */
[----:B---3--:R-:W-:-:S06]  /*00a0*/  LEA R20, R20, R3, 0x4 ;  /* 0x0000000314147211 */ /* 0x008fcc00078e20ff */
[----:B--2---:R-:W-:Y:S05]  /*00b0*/  BRA.U !UP0, `(.L_x_3) ;  /* 0x0000000d08507547 */ /* 0x004fea000b800000 */
[----:B------:R-:W0:Y:S01]  /*00c0*/  S2UR UR6, SR_CgaCtaId ;  /* 0x00000000000679c3 */ /* 0x000e220000008800 */
[----:B------:R-:W-:Y:S01]  /*00d0*/  UMOV UR4, 0x400 ;  /* 0x0000040000047882 */ /* 0x000fe20000000000 */
[----:B------:R-:W-:Y:S01]  /*00e0*/  USHF.R.S32.HI UR5, URZ, 0x1f, UR10 ;  /* 0x0000001fff057899 */ /* 0x000fe2000801140a */
[----:B------:R-:W-:Y:S01]  /*00f0*/  LEA R16, R0, R3, 0x6 ;  /* 0x0000000300107211 */ /* 0x000fe200078e30ff */
[----:B------:R-:W-:Y:S01]  /*0100*/  IMAD R17, R21, UR10, R3 ;  /* 0x0000000a15117c24 */ /* 0x000fe2000f8e0203 */
[----:B------:R-:W-:Y:S01]  /*0110*/  MOV R9, RZ ;  /* 0x000000ff00097202 */ /* 0x000fe20000000f00 */
[----:B------:R-:W-:Y:S01]  /*0120*/  ULEA.HI UR5, UR5, UR10, URZ, 0x6 ;  /* 0x0000000a05057291 */ /* 0x000fe2000f8f30ff */
[----:B------:R-:W-:-:S03]  /*0130*/  MOV R2, RZ ;  /* 0x000000ff00027202 */ /* 0x000fc60000000f00 */
[----:B------:R-:W-:Y:S02]  /*0140*/  USHF.R.S32.HI UR5, URZ, 0x6, UR5 ;  /* 0x00000006ff057899 */ /* 0x000fe40008011405 */
[----:B0-----:R-:W-:Y:S02]  /*0150*/  ULEA UR7, UR6, UR4, 0x18 ;  /* 0x0000000406077291 */ /* 0x001fe4000f8ec0ff */
[----:B------:R-:W-:-:S04]  /*0160*/  UIADD3 UR4, UPT, UPT, UR4, 0x1000, URZ ;  /* 0x0000100004047890 */ /* 0x000fc8000fffe0ff */
[----:B------:R-:W-:Y:S01]  /*0170*/  ULEA UR4, UR6, UR4, 0x18 ;  /* 0x0000000406047291 */ /* 0x000fe2000f8ec0ff */
[----:B------:R-:W-:Y:S02]  /*0180*/  LEA R16, R16, UR7, 0x2 ;  /* 0x0000000710107c11 */ /* 0x000fe4000f8e10ff */
[----:B------:R-:W-:-:S03]  /*0190*/  LEA R19, R0, UR7, 0x8 ;  /* 0x0000000700137c11 */ /* 0x000fc6000f8e40ff */
[----:B------:R-:W-:-:S07]  /*01a0*/  LEA R18, R3, UR4, 0x2 ;  /* 0x0000000403127c11 */ /* 0x000fce000f8e10ff */
.L_x_13:
[----:B------:R-:W-:Y:S01]  /*01b0*/  ISETP.GT.U32.AND P0, PT, R3, 0x3f, PT ;  /* 0x0000003f0300780c */ /* 0x000fe20003f04070 */
[----:B------:R-:W0:Y:S01]  /*01c0*/  LDCU UR6, c[0x0][0x3a0] ;  /* 0x00007400ff0677ac */ /* 0x000e220008000800 */
[----:B------:R-:W-:Y:S01]  /*01d0*/  BSSY.RECONVERGENT B0, `(.L_x_4) ;  /* 0x0000015000007945 */ /* 0x000fe20003800200 */
[----:B------:R-:W-:Y:S01]  /*01e0*/  ISETP.GT.U32.AND P1, PT, R0, 0x3f, PT ;  /* 0x0000003f0000780c */ /* 0x000fe20003f24070 */
[----:B------:R-:W1:Y:S09]  /*01f0*/  LDCU UR4, c[0x0][0x398] ;  /* 0x00007300ff0477ac */ /* 0x000e720008000800 */
[----:B------:R-:W-:Y:S05]  /*0200*/  @P0 BRA `(.L_x_5) ;  /* 0x0000000000440947 */ /* 0x000fea0003800000 */
[C---:B------:R-:W-:Y:S02]  /*0210*/  LEA R7, R2.reuse, R17, 0x6 ;  /* 0x0000001102077211 */ /* 0x040fe400078e30ff */
[-C--:B------:R-:W-:Y:S02]  /*0220*/  LEA R6, R2, R3.reuse, 0x6 ;  /* 0x0000000302067211 */ /* 0x080fe400078e30ff */
[----:B------:R-:W-:Y:S02]  /*0230*/  MOV R8, R16 ;  /* 0x0000001000087202 */ /* 0x000fe40000000f00 */
[----:B------:R-:W-:-:S07]  /*0240*/  MOV R10, R3 ;  /* 0x00000003000a7202 */ /* 0x000fce0000000f00 */
.L_x_6:
[----:B0-----:R-:W-:-:S04]  /*0250*/  ISETP.GE.AND P0, PT, R6, UR6, PT ;  /* 0x0000000606007c0c */ /* 0x001fc8000bf06270 */
[----:B-1----:R-:W-:-:S13]  /*0260*/  ISETP.GE.OR P0, PT, R21, UR4, P0 ;  /* 0x0000000415007c0c */ /* 0x002fda0008706670 */
[----:B------:R-:W0:Y:S02]  /*0270*/  @!P0 LDC.64 R4, c[0x0][0x380] ;  /* 0x0000e000ff048b82 */ /* 0x000e240000000a00 */
[----:B0-----:R-:W-:-:S06]  /*0280*/  @!P0 IMAD.WIDE.U32 R4, R7, 0x4, R4 ;  /* 0x0000000407048825 */ /* 0x001fcc00078e0004 */
[----:B------:R-:W2:Y:S01]  /*0290*/  @!P0 LDG.E R5, desc[UR8][R4.64] ;  /* 0x0000000804058981 */ /* 0x000ea2000c1e1900 */
[----:B------:R-:W-:Y:S02]  /*02a0*/  IADD3 R6, PT, PT, R6, 0x10, RZ ;  /* 0x0000001006067810 */ /* 0x000fe40007ffe0ff */
[----:B------:R-:W-:Y:S01]  /*02b0*/  IADD3 R7, PT, PT, R7, 0x10, RZ ;  /* 0x0000001007077810 */ /* 0x000fe20007ffe0ff */
[----:B--2---:R-:W-:Y:S04]  /*02c0*/  @!P0 STS [R8], R5 ;  /* 0x0000000508008388 */ /* 0x004fe80000000800 */
[----:B------:R0:W-:Y:S01]  /*02d0*/  @P0 STS [R8], RZ ;  /* 0x000000ff08000388 */ /* 0x0001e20000000800 */
[C---:B------:R-:W-:Y:S02]  /*02e0*/  ISETP.GE.U32.AND P0, PT, R10.reuse, 0x30, PT ;  /* 0x000000300a00780c */ /* 0x040fe40003f06070 */
[----:B------:R-:W-:-:S02]  /*02f0*/  IADD3 R10, PT, PT, R10, 0x10, RZ ;  /* 0x000000100a0a7810 */ /* 0x000fc40007ffe0ff */
[----:B0-----:R-:W-:-:S09]  /*0300*/  IADD3 R8, PT, PT, R8, 0x40, RZ ;  /* 0x0000004008087810 */ /* 0x001fd20007ffe0ff */
[----:B------:R-:W-:Y:S05]  /*0310*/  @!P0 BRA `(.L_x_6) ;  /* 0xfffffffc00cc8947 */ /* 0x000fea000383ffff */
.L_x_5:
[----:B01----:R-:W-:Y:S05]  /*0320*/  BSYNC.RECONVERGENT B0 ;  /* 0x0000000000007941 */ /* 0x003fea0003800200 */
.L_x_4:
[----:B------:R-:W-:Y:S04]  /*0330*/  BSSY.RECONVERGENT B0, `(.L_x_7) ;  /* 0x0000017000007945 */ /* 0x000fe80003800200 */
[----:B------:R-:W-:Y:S05]  /*0340*/  @P1 BRA `(.L_x_8) ;  /* 0x0000000000541947 */ /* 0x000fea0003800000 */
[----:B------:R-:W0:Y:S01]  /*0350*/  LDC R8, c[0x0][0x3a0] ;  /* 0x0000e800ff087b82 */ /* 0x000e220000000800 */
[----:B------:R-:W-:-:S07]  /*0360*/  MOV R11, R0 ;  /* 0x00000000000b7202 */ /* 0x000fce0000000f00 */
[----:B------:R-:W1:Y:S08]  /*0370*/  LDC R15, c[0x0][0x39c] ;  /* 0x0000e700ff0f7b82 */ /* 0x000e700000000800 */
[----:B------:R-:W2:Y:S02]  /*0380*/  LDC.64 R4, c[0x0][0x388] ;  /* 0x0000e200ff047b82 */ /* 0x000ea40000000a00 */
.L_x_12:
[----:B------:R-:W-:Y:S01]  /*0390*/  LEA R7, R2, R11, 0x6 ;  /* 0x0000000b02077211 */ /* 0x000fe200078e30ff */
[----:B------:R-:W-:Y:S03]  /*03a0*/  BSSY.RECONVERGENT B1, `(.L_x_9) ;  /* 0x000000c000017945 */ /* 0x000fe60003800200 */
[----:B0-----:R-:W-:-:S04]  /*03b0*/  ISETP.GE.AND P0, PT, R7, R8, PT ;  /* 0x000000080700720c */ /* 0x001fc80003f06270 */
[----:B-1----:R-:W-:-:S13]  /*03c0*/  ISETP.GE.OR P0, PT, R20, R15, P0 ;  /* 0x0000000f1400720c */ /* 0x002fda0000706670 */
[----:B------:R-:W-:Y:S05]  /*03d0*/  @P0 BRA `(.L_x_10) ;  /* 0x0000000000180947 */ /* 0x000fea0003800000 */
[----:B------:R-:W-:-:S04]  /*03e0*/  IMAD R7, R7, R15, R20 ;  /* 0x0000000f07077224 */ /* 0x000fc800078e0214 */
[----:B--2---:R-:W-:-:S06]  /*03f0*/  IMAD.WIDE R6, R7, 0x4, R4 ;  /* 0x0000000407067825 */ /* 0x004fcc00078e0204 */
[----:B------:R-:W2:Y:S01]  /*0400*/  LDG.E R6, desc[UR8][R6.64] ;  /* 0x0000000806067981 */ /* 0x000ea2000c1e1900 */
[----:B------:R-:W-:-:S05]  /*0410*/  LEA R13, R11, R18, 0x6 ;  /* 0x000000120b0d7211 */ /* 0x000fca00078e30ff */
[----:B--2---:R1:W-:Y:S01]  /*0420*/  STS [R13], R6 ;  /* 0x000000060d007388 */ /* 0x0043e20000000800 */
[----:B------:R-:W-:Y:S05]  /*0430*/  BRA `(.L_x_11) ;  /* 0x0000000000087947 */ /* 0x000fea0003800000 */
.L_x_10:
[----:B------:R-:W-:-:S05]  /*0440*/  LEA R6, R11, R18, 0x6 ;  /* 0x000000120b067211 */ /* 0x000fca00078e30ff */
[----:B------:R0:W-:Y:S02]  /*0450*/  STS [R6], RZ ;  /* 0x000000ff06007388 */ /* 0x0001e40000000800 */
.L_x_11:
[----:B------:R-:W-:Y:S05]  /*0460*/  BSYNC.RECONVERGENT B1 ;  /* 0x0000000000017941 */ /* 0x000fea0003800200 */
.L_x_9:
[C---:B------:R-:W-:Y:S02]  /*0470*/  ISETP.GE.U32.AND P0, PT, R11.reuse, 0x30, PT ;  /* 0x000000300b00780c */ /* 0x040fe40003f06070 */
[----:B------:R-:W-:-:S11]  /*0480*/  IADD3 R11, PT, PT, R11, 0x10, RZ ;  /* 0x000000100b0b7810 */ /* 0x000fd60007ffe0ff */
[----:B------:R-:W-:Y:S05]  /*0490*/  @!P0 BRA `(.L_x_12) ;  /* 0xfffffffc00bc8947 */ /* 0x000fea000383ffff */
.L_x_8:
[----:B------:R-:W-:Y:S05]  /*04a0*/  BSYNC.RECONVERGENT B0 ;  /* 0x0000000000007941 */ /* 0x000fea0003800200 */
.L_x_7:
[----:B------:R-:W-:Y:S01]  /*04b0*/  BAR.SYNC.DEFER_BLOCKING 0x0 ;  /* 0x0000000000007b1d */ /* 0x000fe20000010000 */
[----:B------:R-:W-:-:S04]  /*04c0*/  IADD3 R2, PT, PT, R2, 0x1, RZ ;  /* 0x0000000102027810 */ /* 0x000fc80007ffe0ff */
[----:B------:R-:W-:Y:S01]  /*04d0*/  ISETP.NE.AND P0, PT, R2, UR5, PT ;  /* 0x0000000502007c0c */ /* 0x000fe2000bf05270 */
[----:B------:R-:W-:Y:S04]  /*04e0*/  LDS R8, [R18] ;  /* 0x0000000012087984 */ /* 0x000fe80000000800 */
[----:B-1----:R-:W1:Y:S04]  /*04f0*/  LDS.128 R12, [R19] ;  /* 0x00000000130c7984 */ /* 0x002e680000000c00 */
[----:B------:R-:W3:Y:S04]  /*0500*/  LDS R11, [R18+0x40] ;  /* 0x00004000120b7984 */ /* 0x000ee80000000800 */
[----:B------:R-:W4:Y:S04]  /*0510*/  LDS R10, [R18+0x80] ;  /* 0x00008000120a7984 */ /* 0x000f280000000800 */
[----:B------:R-:W5:Y:S04]  /*0520*/  LDS R26, [R18+0xc0] ;  /* 0x0000c000121a7984 */ /* 0x000f680000000800 */
[----:B------:R-:W-:Y:S04]  /*0530*/  LDS R27, [R18+0x100] ;  /* 0x00010000121b7984 */ /* 0x000fe80000000800 */
[----:B0-2---:R-:W0:Y:S04]  /*0540*/  LDS.128 R4, [R19+0x10] ;  /* 0x0000100013047984 */ /* 0x005e280000000c00 */
[----:B------:R-:W2:Y:S04]  /*0550*/  LDS R24, [R18+0x140] ;  /* 0x0001400012187984 */ /* 0x000ea80000000800 */
[----:B------:R-:W2:Y:S04]  /*0560*/  LDS R23, [R18+0x180] ;  /* 0x0001800012177984 */ /* 0x000ea80000000800 */
[----:B------:R-:W2:Y:S04]  /*0570*/  LDS R22, [R18+0x1c0] ;  /* 0x0001c00012167984 */ /* 0x000ea80000000800 */
[----:B------:R-:W-:Y:S01]  /*0580*/  LDS R25, [R18+0x200] ;  /* 0x0002000012197984 */ /* 0x000fe20000000800 */
[----:B-1----:R-:W-:-:S03]  /*0590*/  FFMA R8, R12, R8, R9 ;  /* 0x000000080c087223 */ /* 0x002fc60000000009 */
[----:B------:R-:W-:Y:S01]  /*05a0*/  LDS R28, [R18+0x240] ;  /* 0x00024000121c7984 */ /* 0x000fe20000000800 */
[----:B---3--:R-:W-:-:S03]  /*05b0*/  FFMA R11, R11, R13, R8 ;  /* 0x0000000d0b0b7223 */ /* 0x008fc60000000008 */
[----:B------:R-:W-:Y:S01]  /*05c0*/  LDS R29, [R18+0x280] ;  /* 0x00028000121d7984 */ /* 0x000fe20000000800 */
[----:B----4-:R-:W-:-:S03]  /*05d0*/  FFMA R13, R10, R14, R11 ;  /* 0x0000000e0a0d7223 */ /* 0x010fc6000000000b */
[----:B------:R-:W1:Y:S01]  /*05e0*/  LDS.128 R8, [R19+0x20] ;  /* 0x0000200013087984 */ /* 0x000e620000000c00 */
[----:B-----5:R-:W-:-:S03]  /*05f0*/  FFMA R13, R26, R15, R13 ;  /* 0x0000000f1a0d7223 */ /* 0x020fc6000000000d */
[----:B------:R-:W-:Y:S01]  /*0600*/  LDS R26, [R18+0x340] ;  /* 0x00034000121a7984 */ /* 0x000fe20000000800 */
[----:B0-----:R-:W-:-:S03]  /*0610*/  FFMA R13, R4, R27, R13 ;  /* 0x0000001b040d7223 */ /* 0x001fc6000000000d */
[----:B------:R-:W-:Y:S01]  /*0620*/  LDS R27, [R18+0x300] ;  /* 0x00030000121b7984 */ /* 0x000fe20000000800 */
[----:B--2---:R-:W-:-:S03]  /*0630*/  FFMA R4, R24, R5, R13 ;  /* 0x0000000518047223 */ /* 0x004fc6000000000d */
[----:B------:R-:W0:Y:S01]  /*0640*/  LDS R24, [R18+0x2c0] ;  /* 0x0002c00012187984 */ /* 0x000e220000000800 */
[----:B------:R-:W-:-:S03]  /*0650*/  FFMA R23, R23, R6, R4 ;  /* 0x0000000617177223 */ /* 0x000fc60000000004 */
[----:B------:R-:W2:Y:S01]  /*0660*/  LDS.128 R12, [R19+0x30] ;  /* 0x00003000130c7984 */ /* 0x000ea20000000c00 */
[----:B------:R-:W-:-:S03]  /*0670*/  FFMA R7, R22, R7, R23 ;  /* 0x0000000716077223 */ /* 0x000fc60000000017 */
[----:B------:R-:W3:Y:S04]  /*0680*/  LDS R23, [R18+0x380] ;  /* 0x0003800012177984 */ /* 0x000ee80000000800 */
[----:B------:R-:W4:Y:S01]  /*0690*/  LDS R22, [R18+0x3c0] ;  /* 0x0003c00012167984 */ /* 0x000f220000000800 */
[----:B-1----:R-:W-:-:S03]  /*06a0*/  FFMA R7, R8, R25, R7 ;  /* 0x0000001908077223 */ /* 0x002fc60000000007 */
[----:B------:R-:W-:Y:S01]  /*06b0*/  LDS R25, [R18+0x400] ;  /* 0x0004000012197984 */ /* 0x000fe20000000800 */
[----:B------:R-:W-:-:S03]  /*06c0*/  FFMA R28, R28, R9, R7 ;  /* 0x000000091c1c7223 */ /* 0x000fc60000000007 */
[----:B------:R-:W1:Y:S01]  /*06d0*/  LDS.128 R4, [R19+0x40] ;  /* 0x0000400013047984 */ /* 0x000e620000000c00 */
[----:B------:R-:W-:-:S03]  /*06e0*/  FFMA R29, R29, R10, R28 ;  /* 0x0000000a1d1d7223 */ /* 0x000fc6000000001c */
[----:B------:R-:W5:Y:S01]  /*06f0*/  LDS R28, [R18+0x440] ;  /* 0x00044000121c7984 */ /* 0x000f620000000800 */
[----:B0-----:R-:W-:-:S03]  /*0700*/  FFMA R11, R24, R11, R29 ;  /* 0x0000000b180b7223 */ /* 0x001fc6000000001d */
[----:B------:R-:W0:Y:S01]  /*0710*/  LDS R29, [R18+0x480] ;  /* 0x00048000121d7984 */ /* 0x000e220000000800 */
[----:B--2---:R-:W-:-:S03]  /*0720*/  FFMA R11, R12, R27, R11 ;  /* 0x0000001b0c0b7223 */ /* 0x004fc6000000000b */
[----:B------:R-:W2:Y:S01]  /*0730*/  LDS R24, [R18+0x4c0] ;  /* 0x0004c00012187984 */ /* 0x000ea20000000800 */
[----:B------:R-:W-:-:S03]  /*0740*/  FFMA R26, R26, R13, R11 ;  /* 0x0000000d1a1a7223 */ /* 0x000fc6000000000b */
[----:B------:R-:W-:Y:S01]  /*0750*/  LDS R27, [R18+0x500] ;  /* 0x00050000121b7984 */ /* 0x000fe20000000800 */
[----:B---3--:R-:W-:-:S03]  /*0760*/  FFMA R23, R23, R14, R26 ;  /* 0x0000000e17177223 */ /* 0x008fc6000000001a */
[----:B------:R-:W3:Y:S01]  /*0770*/  LDS.128 R8, [R19+0x50] ;  /* 0x0000500013087984 */ /* 0x000ee20000000c00 */
[----:B----4-:R-:W-:-:S03]  /*0780*/  FFMA R15, R22, R15, R23 ;  /* 0x0000000f160f7223 */ /* 0x010fc60000000017 */
[----:B------:R-:W4:Y:S04]  /*0790*/  LDS R26, [R18+0x540] ;  /* 0x00054000121a7984 */ /* 0x000f280000000800 */
[----:B------:R-:W4:Y:S04]  /*07a0*/  LDS R23, [R18+0x580] ;  /* 0x0005800012177984 */ /* 0x000f280000000800 */
[----:B------:R-:W4:Y:S01]  /*07b0*/  LDS R22, [R18+0x5c0] ;  /* 0x0005c00012167984 */ /* 0x000f220000000800 */
[----:B-1----:R-:W-:-:S03]  /*07c0*/  FFMA R15, R4, R25, R15 ;  /* 0x00000019040f7223 */ /* 0x002fc6000000000f */
[----:B------:R-:W-:Y:S01]  /*07d0*/  LDS R25, [R18+0x600] ;  /* 0x0006000012197984 */ /* 0x000fe20000000800 */
[----:B-----5:R-:W-:-:S03]  /*07e0*/  FFMA R28, R28, R5, R15 ;  /* 0x000000051c1c7223 */ /* 0x020fc6000000000f */
[----:B------:R-:W1:Y:S01]  /*07f0*/  LDS.128 R12, [R19+0x60] ;  /* 0x00006000130c7984 */ /* 0x000e620000000c00 */
[----:B0-----:R-:W-:-:S03]  /*0800*/  FFMA R29, R29, R6, R28 ;  /* 0x000000061d1d7223 */ /* 0x001fc6000000001c */
[----:B------:R-:W0:Y:S01]  /*0810*/  LDS R28, [R18+0x640] ;  /* 0x00064000121c7984 */ /* 0x000e220000000800 */
[----:B--2---:R-:W-:-:S03]  /*0820*/  FFMA R7, R24, R7, R29 ;  /* 0x0000000718077223 */ /* 0x004fc6000000001d */
[----:B------:R-:W2:Y:S04]  /*0830*/  LDS R29, [R18+0x680] ;  /* 0x00068000121d7984 */ /* 0x000ea80000000800 */
[----:B------:R-:W5:Y:S01]  /*0840*/  LDS R24, [R18+0x6c0] ;  /* 0x0006c00012187984 */ /* 0x000f620000000800 */
[----:B---3--:R-:W-:-:S03]  /*0850*/  FFMA R7, R8, R27, R7 ;  /* 0x0000001b08077223 */ /* 0x008fc60000000007 */
[----:B------:R-:W-:Y:S01]  /*0860*/  LDS R27, [R18+0x780] ;  /* 0x00078000121b7984 */ /* 0x000fe20000000800 */
[----:B----4-:R-:W-:-:S03]  /*0870*/  FFMA R26, R26, R9, R7 ;  /* 0x000000091a1a7223 */ /* 0x010fc60000000007 */
[----:B------:R-:W-:Y:S01]  /*0880*/  LDS.128 R4, [R19+0x70] ;  /* 0x0000700013047984 */ /* 0x000fe20000000c00 */
[----:B------:R-:W-:-:S03]  /*0890*/  FFMA R9, R23, R10, R26 ;  /* 0x0000000a17097223 */ /* 0x000fc6000000001a */
[----:B------:R-:W3:Y:S01]  /*08a0*/  LDS R23, [R18+0x700] ;  /* 0x0007000012177984 */ /* 0x000ee20000000800 */
[----:B------:R-:W-:-:S03]  /*08b0*/  FFMA R9, R22, R11, R9 ;  /* 0x0000000b16097223 */ /* 0x000fc60000000009 */
[----:B------:R-:W4:Y:S04]  /*08c0*/  LDS R26, [R18+0x740] ;  /* 0x00074000121a7984 */ /* 0x000f280000000800 */
[----:B------:R-:W4:Y:S01]  /*08d0*/  LDS R22, [R18+0x7c0] ;  /* 0x0007c00012167984 */ /* 0x000f220000000800 */
[----:B-1----:R-:W-:-:S03]  /*08e0*/  FFMA R9, R12, R25, R9 ;  /* 0x000000190c097223 */ /* 0x002fc60000000009 */
[----:B------:R-:W-:Y:S01]  /*08f0*/  LDS R25, [R18+0x800] ;  /* 0x0008000012197984 */ /* 0x000fe20000000800 */
[----:B0-----:R-:W-:-:S03]  /*0900*/  FFMA R28, R28, R13, R9 ;  /* 0x0000000d1c1c7223 */ /* 0x001fc60000000009 */
[----:B------:R-:W0:Y:S01]  /*0910*/  LDS.128 R8, [R19+0x80] ;  /* 0x0000800013087984 */ /* 0x000e220000000c00 */
[----:B--2---:R-:W-:-:S03]  /*0920*/  FFMA R29, R29, R14, R28 ;  /* 0x0000000e1d1d7223 */ /* 0x004fc6000000001c */
[----:B------:R-:W1:Y:S01]  /*0930*/  LDS R28, [R18+0x840] ;  /* 0x00084000121c7984 */ /* 0x000e620000000800 */
[----:B-----5:R-:W-:-:S03]  /*0940*/  FFMA R15, R24, R15, R29 ;  /* 0x0000000f180f7223 */ /* 0x020fc6000000001d */
[----:B------:R-:W2:Y:S04]  /*0950*/  LDS R29, [R18+0x880] ;  /* 0x00088000121d7984 */ /* 0x000ea80000000800 */
[----:B------:R-:W5:Y:S01]  /*0960*/  LDS R24, [R18+0x8c0] ;  /* 0x0008c00012187984 */ /* 0x000f620000000800 */
[----:B---3--:R-:W-:-:S03]  /*0970*/  FFMA R15, R4, R23, R15 ;  /* 0x00000017040f7223 */ /* 0x008fc6000000000f */
[----:B------:R-:W-:Y:S01]  /*0980*/  LDS R23, [R18+0x900] ;  /* 0x0009000012177984 */ /* 0x000fe20000000800 */
[----:B----4-:R-:W-:-:S03]  /*0990*/  FFMA R26, R26, R5, R15 ;  /* 0x000000051a1a7223 */ /* 0x010fc6000000000f */
[----:B------:R-:W3:Y:S01]  /*09a0*/  LDS.128 R12, [R19+0x90] ;  /* 0x00009000130c7984 */ /* 0x000ee20000000c00 */
[----:B------:R-:W-:-:S03]  /*09b0*/  FFMA R27, R27, R6, R26 ;  /* 0x000000061b1b7223 */ /* 0x000fc6000000001a */
[----:B------:R-:W4:Y:S01]  /*09c0*/  LDS R26, [R18+0x940] ;  /* 0x00094000121a7984 */ /* 0x000f220000000800 */
[----:B------:R-:W-:-:S03]  /*09d0*/  FFMA R7, R22, R7, R27 ;  /* 0x0000000716077223 */ /* 0x000fc6000000001b */
[----:B------:R-:W4:Y:S04]  /*09e0*/  LDS R27, [R18+0x980] ;  /* 0x00098000121b7984 */ /* 0x000f280000000800 */
[----:B------:R-:W4:Y:S01]  /*09f0*/  LDS R22, [R18+0x9c0] ;  /* 0x0009c00012167984 */ /* 0x000f220000000800 */
[----:B0-----:R-:W-:-:S03]  /*0a00*/  FFMA R7, R8, R25, R7 ;  /* 0x0000001908077223 */ /* 0x001fc60000000007 */
[----:B------:R-:W-:Y:S01]  /*0a10*/  LDS R25, [R18+0xa00] ;  /* 0x000a000012197984 */ /* 0x000fe20000000800 */
[----:B-1----:R-:W-:-:S03]  /*0a20*/  FFMA R28, R28, R9, R7 ;  /* 0x000000091c1c7223 */ /* 0x002fc60000000007 */
        /* <DEDUP_REMOVED lines=20> */
[----:B------:R-:W-:Y:S01]  /*0b70*/  LDS R28, [R18+0xd40] ;  /* 0x000d4000121c7984 */ /* 0x000fe20000000800 */
[----:B-----5:R-:W-:-:S03]  /*0b80*/  FFMA R7, R24, R7, R29 ;  /* 0x0000000718077223 */ /* 0x020fc6000000001d */
[----:B------:R-:W1:Y:S04]  /*0b90*/  LDS R24, [R18+0xc40] ;  /* 0x000c400012187984 */ /* 0x000e680000000800 */
[----:B------:R-:W2:Y:S01]  /*0ba0*/  LDS R29, [R18+0xc80] ;  /* 0x000c8000121d7984 */ /* 0x000ea20000000800 */
[----:B---3--:R-:W-:-:S03]  /*0bb0*/  FFMA R7, R8, R23, R7 ;  /* 0x0000001708077223 */ /* 0x008fc60000000007 */
[----:B------:R-:W-:Y:S01]  /*0bc0*/  LDS R23, [R18+0xd00] ;  /* 0x000d000012177984 */ /* 0x000fe20000000800 */
[----:B----4-:R-:W-:-:S03]  /*0bd0*/  FFMA R4, R26, R9, R7 ;  /* 0x000000091a047223 */ /* 0x010fc60000000007 */
[----:B------:R-:W3:Y:S01]  /*0be0*/  LDS R26, [R18+0xcc0] ;  /* 0x000cc000121a7984 */ /* 0x000ee20000000800 */
[----:B------:R-:W-:-:S03]  /*0bf0*/  FFMA R27, R27, R10, R4 ;  /* 0x0000000a1b1b7223 */ /* 0x000fc60000000004 */
[----:B------:R-:W4:Y:S01]  /*0c00*/  LDS.128 R4, [R19+0xd0] ;  /* 0x0000d00013047984 */ /* 0x000f220000000c00 */
[----:B------:R-:W-:-:S03]  /*0c10*/  FFMA R11, R22, R11, R27 ;  /* 0x0000000b160b7223 */ /* 0x000fc6000000001b */
[----:B------:R-:W5:Y:S04]  /*0c20*/  LDS R27, [R18+0xd80] ;  /* 0x000d8000121b7984 */ /* 0x000f680000000800 */
[----:B------:R-:W5:Y:S01]  /*0c30*/  LDS R22, [R18+0xdc0] ;  /* 0x000dc00012167984 */ /* 0x000f620000000800 */
[----:B0-----:R-:W-:-:S03]  /*0c40*/  FFMA R11, R12, R25, R11 ;  /* 0x000000190c0b7223 */ /* 0x001fc6000000000b */
[----:B------:R-:W-:Y:S01]  /*0c50*/  LDS R25, [R18+0xe00] ;  /* 0x000e000012197984 */ /* 0x000fe20000000800 */
[----:B-1----:R-:W-:-:S03]  /*0c60*/  FFMA R24, R24, R13, R11 ;  /* 0x0000000d18187223 */ /* 0x002fc6000000000b */
[----:B------:R-:W0:Y:S01]  /*0c70*/  LDS.128 R8, [R19+0xe0] ;  /* 0x0000e00013087984 */ /* 0x000e220000000c00 */
[----:B--2---:R-:W-:-:S03]  /*0c80*/  FFMA R29, R29, R14, R24 ;  /* 0x0000000e1d1d7223 */ /* 0x004fc60000000018 */
[----:B------:R-:W1:Y:S01]  /*0c90*/  LDS R24, [R18+0xe40] ;  /* 0x000e400012187984 */ /* 0x000e620000000800 */
[----:B---3--:R-:W-:-:S04]  /*0ca0*/  FFMA R15, R26, R15, R29 ;  /* 0x0000000f1a0f7223 */ /* 0x008fc8000000001d */
[----:B----4-:R-:W-:Y:S02]  /*0cb0*/  FFMA R15, R4, R23, R15 ;  /* 0x00000017040f7223 */ /* 0x010fe4000000000f */
[----:B------:R-:W2:Y:S02]  /*0cc0*/  LDS R23, [R18+0xe80] ;  /* 0x000e800012177984 */ /* 0x000ea40000000800 */
[----:B------:R-:W-:Y:S02]  /*0cd0*/  FFMA R28, R28, R5, R15 ;  /* 0x000000051c1c7223 */ /* 0x000fe4000000000f */
[----:B------:R-:W3:Y:S02]  /*0ce0*/  LDS R4, [R18+0xec0] ;  /* 0x000ec00012047984 */ /* 0x000ee40000000800 */
[----:B-----5:R-:W-:Y:S02]  /*0cf0*/  FFMA R27, R27, R6, R28 ;  /* 0x000000061b1b7223 */ /* 0x020fe4000000001c */
[----:B------:R-:W-:Y:S02]  /*0d00*/  LDS R5, [R18+0xf00] ;  /* 0x000f000012057984 */ /* 0x000fe40000000800 */
[----:B------:R-:W-:-:S02]  /*0d10*/  FFMA R27, R22, R7, R27 ;  /* 0x00000007161b7223 */ /* 0x000fc4000000001b */
[----:B------:R-:W4:Y:S04]  /*0d20*/  LDS.128 R12, [R19+0xf0] ;  /* 0x0000f000130c7984 */ /* 0x000f280000000c00 */
[----:B------:R-:W5:Y:S04]  /*0d30*/  LDS R22, [R18+0xf40] ;  /* 0x000f400012167984 */ /* 0x000f680000000800 */
[----:B------:R-:W5:Y:S01]  /*0d40*/  LDS R7, [R18+0xf80] ;  /* 0x000f800012077984 */ /* 0x000f620000000800 */
[----:B0-----:R-:W-:-:S03]  /*0d50*/  FFMA R25, R8, R25, R27 ;  /* 0x0000001908197223 */ /* 0x001fc6000000001b */
[----:B------:R-:W0:Y:S01]  /*0d60*/  LDS R6, [R18+0xfc0] ;  /* 0x000fc00012067984 */ /* 0x000e220000000800 */
[----:B-1----:R-:W-:-:S04]  /*0d70*/  FFMA R24, R24, R9, R25 ;  /* 0x0000000918187223 */ /* 0x002fc80000000019 */
[----:B--2---:R-:W-:-:S04]  /*0d80*/  FFMA R23, R23, R10, R24 ;  /* 0x0000000a17177223 */ /* 0x004fc80000000018 */
[----:B---3--:R-:W-:-:S04]  /*0d90*/  FFMA R11, R4, R11, R23 ;  /* 0x0000000b040b7223 */ /* 0x008fc80000000017 */
[----:B----4-:R-:W-:-:S04]  /*0da0*/  FFMA R5, R12, R5, R11 ;  /* 0x000000050c057223 */ /* 0x010fc8000000000b */
[----:B-----5:R-:W-:-:S04]  /*0db0*/  FFMA R22, R22, R13, R5 ;  /* 0x0000000d16167223 */ /* 0x020fc80000000005 */
[----:B------:R-:W-:-:S04]  /*0dc0*/  FFMA R7, R7, R14, R22 ;  /* 0x0000000e07077223 */ /* 0x000fc80000000016 */
[----:B0-----:R-:W-:Y:S01]  /*0dd0*/  FFMA R9, R6, R15, R7 ;  /* 0x0000000f06097223 */ /* 0x001fe20000000007 */
[----:B------:R-:W-:Y:S06]  /*0de0*/  BAR.SYNC.DEFER_BLOCKING 0x0 ;  /* 0x0000000000007b1d */ /* 0x000fec0000010000 */
[----:B------:R-:W-:Y:S05]  /*0df0*/  @P0 BRA `(.L_x_13) ;  /* 0xfffffff000ec0947 */ /* 0x000fea000383ffff */
.L_x_3:
[----:B------:R-:W0:Y:S02]  /*0e00*/  LDCU.64 UR6, c[0x0][0x398] ;  /* 0x00007300ff0677ac */ /* 0x000e240008000a00 */
[----:B0-----:R-:W-:-:S04]  /*0e10*/  ISETP.GE.AND P0, PT, R20, UR7, PT ;  /* 0x0000000714007c0c */ /* 0x001fc8000bf06270 */
[----:B------:R-:W-:-:S13]  /*0e20*/  ISETP.GE.OR P0, PT, R21, UR6, P0 ;  /* 0x0000000615007c0c */ /* 0x000fda0008706670 */
[----:B------:R-:W-:Y:S05]  /*0e30*/  @P0 EXIT ;  /* 0x000000000000094d */ /* 0x000fea0003800000 */
[----:B------:R-:W0:Y:S01]  /*0e40*/  LDC.64 R2, c[0x0][0x390] ;  /* 0x0000e400ff027b82 */ /* 0x000e220000000a00 */
[----:B------:R-:W-:-:S04]  /*0e50*/  IMAD R21, R21, UR7, R20 ;  /* 0x0000000715157c24 */ /* 0x000fc8000f8e0214 */
[----:B0-----:R-:W-:-:S05]  /*0e60*/  IMAD.WIDE R2, R21, 0x4, R2 ;  /* 0x0000000415027825 */ /* 0x001fca00078e0202 */
[----:B------:R-:W-:Y:S01]  /*0e70*/  STG.E desc[UR8][R2.64], R9 ;  /* 0x0000000902007986 */ /* 0x000fe2000c101908 */
[----:B------:R-:W-:Y:S05]  /*0e80*/  EXIT ;  /* 0x000000000000794d */ /* 0x000fea0003800000 */
.L_x_14:
        /* <DEDUP_REMOVED lines=15> */
.L_x_24:


//--------------------- .text._Z19sgemm_gpu_kernel_v2PfS_S_iii --------------------------
	.section	.text._Z19sgemm_gpu_kernel_v2PfS_S_iii,"ax",@progbits
	.align	128
        .global         _Z19sgemm_gpu_kernel_v2PfS_S_iii
        .type           _Z19sgemm_gpu_kernel_v2PfS_S_iii,@function
        .size           _Z19sgemm_gpu_kernel_v2PfS_S_iii,(.L_x_25 - _Z19sgemm_gpu_kernel_v2PfS_S_iii)
        .other          _Z19sgemm_gpu_kernel_v2PfS_S_iii,@"STO_CUDA_ENTRY STV_DEFAULT"
_Z19sgemm_gpu_kernel_v2PfS_S_iii:
.text._Z19sgemm_gpu_kernel_v2PfS_S_iii:
[----:B------:R-:W-:Y:S01]  /*0000*/  LDC R1, c[0x0][0x37c] ;  /* 0x0000df00ff017b82 */ /* 0x000fe20000000800 */
[----:B------:R-:W0:Y:S07]  /*0010*/  LDCU UR8, c[0x0][0x3a0] ;  /* 0x00007400ff0877ac */ /* 0x000e2e0008000800 */
[----:B------:R-:W1:Y:S01]  /*0020*/  S2UR UR4, SR_CTAID.X ;  /* 0x00000000000479c3 */ /* 0x000e620000002500 */
[----:B------:R-:W2:Y:S01]  /*0030*/  S2R R0, SR_TID.Y ;  /* 0x0000000000007919 */ /* 0x000ea20000002200 */
[----:B------:R-:W-:Y:S01]  /*0040*/  HFMA2 R23, -RZ, RZ, 0, 0 ;  /* 0x00000000ff177431 */ /* 0x000fe200000001ff */
[----:B------:R-:W3:Y:S01]  /*0050*/  LDCU.64 UR10, c[0x0][0x358] ;  /* 0x00006b00ff0a77ac */ /* 0x000ee20008000a00 */
[----:B------:R-:W4:Y:S01]  /*0060*/  S2R R3, SR_CTAID.Y ;  /* 0x0000000000037919 */ /* 0x000f220000002600 */
[----:B------:R-:W2:Y:S01]  /*0070*/  S2R R5, SR_TID.X ;  /* 0x0000000000057919 */ /* 0x000ea20000002100 */
[----:B0-----:R-:W-:-:S02]  /*0080*/  UISETP.GE.AND UP0, UPT, UR8, 0x40, UPT ;  /* 0x000000400800788c */ /* 0x001fc4000bf06270 */
[----:B-1----:R-:W-:-:S07]  /*0090*/  USHF.L.U32 UR4, UR4, 0x4, URZ ;  /* 0x0000000404047899 */ /* 0x002fce00080006ff */
[----:B---3--:R-:W-:Y:S05]  /*00a0*/  BRA.U !UP0, `(.L_x_15) ;  /* 0x0000000908f87547 */ /* 0x008fea000b800000 */
[----:B------:R-:W2:Y:S01]  /*00b0*/  LDCU UR5, c[0x0][0x360] ;  /* 0x00006c00ff0577ac */ /* 0x000ea20008000800 */
[----:B------:R-:W0:Y:S01]  /*00c0*/  S2UR UR7, SR_CgaCtaId ;  /* 0x00000000000779c3 */ /* 0x000e220000008800 */
[----:B------:R-:W-:Y:S01]  /*00d0*/  MOV R23, RZ ;  /* 0x000000ff00177202 */ /* 0x000fe20000000f00 */
[----:B------:R-:W-:-:S04]  /*00e0*/  USHF.R.S32.HI UR6, URZ, 0x1f, UR8 ;  /* 0x0000001fff067899 */ /* 0x000fc80008011408 */
[----:B------:R-:W-:Y:S02]  /*00f0*/  ULEA.HI UR6, UR6, UR8, URZ, 0x6 ;  /* 0x0000000806067291 */ /* 0x000fe4000f8f30ff */
[----:B------:R-:W1:Y:S02]  /*0100*/  LDC R2, c[0x0][0x39c] ;  /* 0x0000e700ff027b82 */ /* 0x000e640000000800 */
[----:B------:R-:W-:-:S04]  /*0110*/  USHF.R.S32.HI UR6, URZ, 0x6, UR6 ;  /* 0x00000006ff067899 */ /* 0x000fc80008011406 */
[----:B------:R-:W-:Y:S02]  /*0120*/  UIADD3 UR6, UPT, UPT, -UR6, URZ, URZ ;  /* 0x000000ff06067290 */ /* 0x000fe4000fffe1ff */
[----:B------:R-:W3:Y:S01]  /*0130*/  LDC.64 R26, c[0x0][0x380] ;  /* 0x0000e000ff1a7b82 */ /* 0x000ee20000000a00 */
[----:B--2---:R-:W-:Y:S01]  /*0140*/  IMAD R6, R0, UR5, R5 ;  /* 0x0000000500067c24 */ /* 0x004fe2000f8e0205 */
[----:B------:R-:W-:-:S04]  /*0150*/  UMOV UR5, 0x400 ;  /* 0x0000040000057882 */ /* 0x000fc80000000000 */
[C---:B------:R-:W-:Y:S02]  /*0160*/  SHF.L.U32 R7, R6.reuse, 0x2, RZ ;  /* 0x0000000206077819 */ /* 0x040fe400000006ff */
[----:B------:R-:W-:Y:S01]  /*0170*/  SHF.R.U32.HI R8, RZ, 0x4, R6 ;  /* 0x00000004ff087819 */ /* 0x000fe20000011606 */
[----:B------:R-:W2:Y:S01]  /*0180*/  LDC.64 R24, c[0x0][0x388] ;  /* 0x0000e200ff187b82 */ /* 0x000ea20000000a00 */
[----:B------:R-:W-:Y:S01]  /*0190*/  LOP3.LUT R4, R7, 0x3c, RZ, 0xc0, !PT ;  /* 0x0000003c07047812 */ /* 0x000fe200078ec0ff */
[----:B0-----:R-:W-:Y:S01]  /*01a0*/  ULEA UR9, UR7, UR5, 0x18 ;  /* 0x0000000507097291 */ /* 0x001fe2000f8ec0ff */
[----:B----4-:R-:W-:Y:S01]  /*01b0*/  LEA R9, R3, R8, 0x4 ;  /* 0x0000000803097211 */ /* 0x010fe200078e20ff */
[----:B------:R-:W-:Y:S01]  /*01c0*/  UIADD3 UR5, UPT, UPT, UR5, 0x1000, URZ ;  /* 0x0000100005057890 */ /* 0x000fe2000fffe0ff */
[----:B------:R-:W-:Y:S02]  /*01d0*/  SHF.L.U32 R10, R6, 0x4, RZ ;  /* 0x00000004060a7819 */ /* 0x000fe400000006ff */
[----:B------:R-:W-:Y:S01]  /*01e0*/  LOP3.LUT R7, R7, 0xc, RZ, 0xc0, !PT ;  /* 0x0000000c07077812 */ /* 0x000fe200078ec0ff */
[----:B------:R-:W-:Y:S01]  /*01f0*/  IMAD R4, R9, UR8, R4 ;  /* 0x0000000809047c24 */ /* 0x000fe2000f8e0204 */
[----:B------:R-:W-:Y:S01]  /*0200*/  SHF.R.U32.HI R9, RZ, 0x2, R6 ;  /* 0x00000002ff097819 */ /* 0x000fe20000011606 */
[----:B------:R-:W-:Y:S01]  /*0210*/  ULEA UR5, UR7, UR5, 0x18 ;  /* 0x0000000507057291 */ /* 0x000fe2000f8ec0ff */
[----:B------:R-:W-:-:S02]  /*0220*/  LOP3.LUT R11, R10, 0xf0, RZ, 0xc0, !PT ;  /* 0x000000f00a0b7812 */ /* 0x000fc400078ec0ff */
[----:B------:R-:W-:Y:S01]  /*0230*/  LEA R22, R8, UR9, 0x8 ;  /* 0x0000000908167c11 */ /* 0x000fe2000f8e40ff */
[C---:B-1----:R-:W-:Y:S01]  /*0240*/  IMAD R6, R9.reuse, R2, UR4 ;  /* 0x0000000409067e24 */ /* 0x042fe2000f8e0202 */
[----:B------:R-:W-:Y:S02]  /*0250*/  LOP3.LUT R10, R10, 0x30, RZ, 0xc0, !PT ;  /* 0x000000300a0a7812 */ /* 0x000fe400078ec0ff */
[----:B------:R-:W-:Y:S02]  /*0260*/  LEA R21, R9, UR5, 0x6 ;  /* 0x0000000509157c11 */ /* 0x000fe4000f8e30ff */
[----:B------:R-:W-:Y:S02]  /*0270*/  IADD3 R7, PT, PT, R7, R6, RZ ;  /* 0x0000000607077210 */ /* 0x000fe40007ffe0ff */
[----:B------:R-:W-:Y:S02]  /*0280*/  IADD3 R22, PT, PT, R22, R11, RZ ;  /* 0x0000000b16167210 */ /* 0x000fe40007ffe0ff */
[----:B------:R-:W-:-:S02]  /*0290*/  IADD3 R21, PT, PT, R21, R10, RZ ;  /* 0x0000000a15157210 */ /* 0x000fc40007ffe0ff */
[----:B------:R-:W-:Y:S02]  /*02a0*/  LEA R20, R0, UR9, 0x8 ;  /* 0x0000000900147c11 */ /* 0x000fe4000f8e40ff */
[----:B---3--:R-:W-:-:S07]  /*02b0*/  LEA R6, R5, UR5, 0x2 ;  /* 0x0000000505067c11 */ /* 0x008fce000f8e10ff */
.L_x_16:
[----:B------:R-:W-:-:S04]  /*02c0*/  IMAD.WIDE R8, R4, 0x4, R26 ;  /* 0x0000000404087825 */ /* 0x000fc800078e021a */
[----:B--2---:R-:W-:Y:S02]  /*02d0*/  IMAD.WIDE R12, R7, 0x4, R24 ;  /* 0x00000004070c7825 */ /* 0x004fe400078e0218 */
[----:B------:R-:W2:Y:S04]  /*02e0*/  LDG.E.128.CONSTANT R8, desc[UR10][R8.64] ;  /* 0x0000000a08087981 */ /* 0x000ea8000c1e9d00 */
[----:B------:R-:W3:Y:S01]  /*02f0*/  LDG.E.128.CONSTANT R12, desc[UR10][R12.64] ;  /* 0x0000000a0c0c7981 */ /* 0x000ee2000c1e9d00 */
        /* <DEDUP_REMOVED lines=11> */
[----:B------:R-:W-:Y:S01]  /*03b0*/  LDS R12, [R6+0x140] ;  /* 0x00014000060c7984 */ /* 0x000fe20000000800 */
[----:B0-----:R-:W-:-:S03]  /*03c0*/  FFMA R16, R16, R28, R23 ;  /* 0x0000001c10107223 */ /* 0x001fc60000000017 */
[----:B------:R-:W0:Y:S01]  /*03d0*/  LDS R23, [R6+0xc0] ;  /* 0x0000c00006177984 */ /* 0x000e220000000800 */
[----:B-1----:R-:W-:-:S03]  /*03e0*/  FFMA R16, R11, R17, R16 ;  /* 0x000000110b107223 */ /* 0x002fc60000000010 */
[----:B------:R-:W-:Y:S01]  /*03f0*/  LDS R28, [R6+0x100] ;  /* 0x00010000061c7984 */ /* 0x000fe20000000800 */
[----:B--2---:R-:W-:-:S03]  /*0400*/  FFMA R16, R29, R18, R16 ;  /* 0x000000121d107223 */ /* 0x004fc60000000010 */
[----:B------:R-:W1:Y:S04]  /*0410*/  LDS.128 R8, [R20+0x10] ;  /* 0x0000100014087984 */ /* 0x000e680000000c00 */
[----:B------:R-:W2:Y:S01]  /*0420*/  LDS R17, [R6+0x180] ;  /* 0x0001800006117984 */ /* 0x000ea20000000800 */
[----:B0-----:R-:W-:-:S03]  /*0430*/  FFMA R19, R23, R19, R16 ;  /* 0x0000001317137223 */ /* 0x001fc60000000010 */
[----:B------:R-:W0:Y:S01]  /*0440*/  LDS R23, [R6+0x1c0] ;  /* 0x0001c00006177984 */ /* 0x000e220000000800 */
[----:B-1----:R-:W-:-:S03]  /*0450*/  FFMA R19, R8, R28, R19 ;  /* 0x0000001c08137223 */ /* 0x002fc60000000013 */
[----:B------:R-:W-:Y:S01]  /*0460*/  LDS R8, [R6+0x240] ;  /* 0x0002400006087984 */ /* 0x000fe20000000800 */
[----:B------:R-:W-:-:S03]  /*0470*/  FFMA R16, R12, R9, R19 ;  /* 0x000000090c107223 */ /* 0x000fc60000000013 */
[----:B------:R-:W-:Y:S01]  /*0480*/  LDS R9, [R6+0x200] ;  /* 0x0002000006097984 */ /* 0x000fe20000000800 */
[----:B--2---:R-:W-:-:S03]  /*0490*/  FFMA R10, R17, R10, R16 ;  /* 0x0000000a110a7223 */ /* 0x004fc60000000010 */
[----:B------:R-:W1:Y:S04]  /*04a0*/  LDS.128 R12, [R20+0x20] ;  /* 0x00002000140c7984 */ /* 0x000e680000000c00 */
[----:B------:R-:W2:Y:S04]  /*04b0*/  LDS R17, [R6+0x280] ;  /* 0x0002800006117984 */ /* 0x000ea80000000800 */
[----:B------:R-:W3:Y:S01]  /*04c0*/  LDS R19, [R6+0x2c0] ;  /* 0x0002c00006137984 */ /* 0x000ee20000000800 */
[----:B0-----:R-:W-:-:S03]  /*04d0*/  FFMA R11, R23, R11, R10 ;  /* 0x0000000b170b7223 */ /* 0x001fc6000000000a */
[----:B------:R-:W-:Y:S01]  /*04e0*/  LDS R23, [R6+0xfc0] ;  /* 0x000fc00006177984 */ /* 0x000fe20000000800 */
[----:B-1----:R-:W-:-:S03]  /*04f0*/  FFMA R9, R12, R9, R11 ;  /* 0x000000090c097223 */ /* 0x002fc6000000000b */
[----:B------:R-:W-:Y:S01]  /*0500*/  LDS R12, [R6+0x340] ;  /* 0x00034000060c7984 */ /* 0x000fe20000000800 */
[----:B------:R-:W-:-:S03]  /*0510*/  FFMA R16, R8, R13, R9 ;  /* 0x0000000d08107223 */ /* 0x000fc60000000009 */
[----:B------:R-:W-:Y:S01]  /*0520*/  LDS R13, [R6+0x300] ;  /* 0x00030000060d7984 */ /* 0x000fe20000000800 */
[----:B--2---:R-:W-:-:S03]  /*0530*/  FFMA R14, R17, R14, R16 ;  /* 0x0000000e110e7223 */ /* 0x004fc60000000010 */
[----:B------:R-:W0:Y:S01]  /*0540*/  LDS.128 R8, [R20+0x30] ;  /* 0x0000300014087984 */ /* 0x000e220000000c00 */
[----:B---3--:R-:W-:-:S03]  /*0550*/  FFMA R15, R19, R15, R14 ;  /* 0x0000000f130f7223 */ /* 0x008fc6000000000e */
[----:B------:R-:W1:Y:S04]  /*0560*/  LDS R17, [R6+0x380] ;  /* 0x0003800006117984 */ /* 0x000e680000000800 */
[----:B------:R-:W2:Y:S01]  /*0570*/  LDS R19, [R6+0x3c0] ;  /* 0x0003c00006137984 */ /* 0x000ea20000000800 */
[----:B0-----:R-:W-:-:S03]  /*0580*/  FFMA R13, R8, R13, R15 ;  /* 0x0000000d080d7223 */ /* 0x001fc6000000000f */
[----:B------:R-:W-:Y:S01]  /*0590*/  LDS R8, [R6+0x440] ;  /* 0x0004400006087984 */ /* 0x000fe20000000800 */
[----:B------:R-:W-:-:S03]  /*05a0*/  FFMA R16, R12, R9, R13 ;  /* 0x000000090c107223 */ /* 0x000fc6000000000d */
[----:B------:R-:W-:Y:S01]  /*05b0*/  LDS R9, [R6+0x400] ;  /* 0x0004000006097984 */ /* 0x000fe20000000800 */
[----:B-1----:R-:W-:-:S03]  /*05c0*/  FFMA R10, R17, R10, R16 ;  /* 0x0000000a110a7223 */ /* 0x002fc60000000010 */
[----:B------:R-:W0:Y:S01]  /*05d0*/  LDS.128 R12, [R20+0x40] ;  /* 0x00004000140c7984 */ /* 0x000e220000000c00 */
[----:B--2---:R-:W-:-:S03]  /*05e0*/  FFMA R11, R19, R11, R10 ;  /* 0x0000000b130b7223 */ /* 0x004fc6000000000a */
        /* <DEDUP_REMOVED lines=82> */
[----:B------:R-:W-:Y:S04]  /*0b10*/  LDS R16, [R6+0xe40] ;  /* 0x000e400006107984 */ /* 0x000fe80000000800 */
[----:B------:R-:W-:Y:S01]  /*0b20*/  LDS R17, [R6+0xe80] ;  /* 0x000e800006117984 */ /* 0x000fe20000000800 */
[----:B0-----:R-:W-:-:S03]  /*0b30*/  FFMA R13, R8, R13, R15 ;  /* 0x0000000d080d7223 */ /* 0x001fc6000000000f */
[----:B------:R-:W0:Y:S01]  /*0b40*/  LDS R8, [R6+0xdc0] ;  /* 0x000dc00006087984 */ /* 0x000e220000000800 */
[----:B------:R-:W-:-:S03]  /*0b50*/  FFMA R18, R12, R9, R13 ;  /* 0x000000090c127223 */ /* 0x000fc6000000000d */
[----:B------:R-:W-:Y:S01]  /*0b60*/  LDS R9, [R6+0xe00] ;  /* 0x000e000006097984 */ /* 0x000fe20000000800 */
[----:B-1----:R-:W-:-:S03]  /*0b70*/  FFMA R19, R19, R10, R18 ;  /* 0x0000000a13137223 */ /* 0x002fc60000000012 */
[----:B------:R-:W1:Y:S01]  /*0b80*/  LDS.128 R12, [R20+0xe0] ;  /* 0x0000e000140c7984 */ /* 0x000e620000000c00 */
[----:B0-----:R-:W-:-:S04]  /*0b90*/  FFMA R11, R8, R11, R19 ;  /* 0x0000000b080b7223 */ /* 0x001fc80000000013 */
[----:B-1----:R-:W-:Y:S02]  /*0ba0*/  FFMA R9, R12, R9, R11 ;  /* 0x000000090c097223 */ /* 0x002fe4000000000b */
[----:B------:R-:W0:Y:S02]  /*0bb0*/  LDS R12, [R6+0xec0] ;  /* 0x000ec000060c7984 */ /* 0x000e240000000800 */
[----:B------:R-:W-:Y:S02]  /*0bc0*/  FFMA R18, R16, R13, R9 ;  /* 0x0000000d10127223 */ /* 0x000fe40000000009 */
[----:B------:R-:W-:Y:S02]  /*0bd0*/  LDS R13, [R6+0xf00] ;  /* 0x000f0000060d7984 */ /* 0x000fe40000000800 */
[----:B------:R-:W-:Y:S02]  /*0be0*/  FFMA R17, R17, R14, R18 ;  /* 0x0000000e11117223 */ /* 0x000fe40000000012 */
[----:B------:R-:W1:Y:S04]  /*0bf0*/  LDS.128 R8, [R20+0xf0] ;  /* 0x0000f00014087984 */ /* 0x000e680000000c00 */
[----:B------:R-:W2:Y:S04]  /*0c00*/  LDS R16, [R6+0xf40] ;  /* 0x000f400006107984 */ /* 0x000ea80000000800 */
[----:B------:R-:W3:Y:S01]  /*0c10*/  LDS R14, [R6+0xf80] ;  /* 0x000f8000060e7984 */ /* 0x000ee20000000800 */
[----:B0-----:R-:W-:-:S04]  /*0c20*/  FFMA R15, R12, R15, R17 ;  /* 0x0000000f0c0f7223 */ /* 0x001fc80000000011 */
[----:B-1----:R-:W-:-:S04]  /*0c30*/  FFMA R13, R8, R13, R15 ;  /* 0x0000000d080d7223 */ /* 0x002fc8000000000f */
[----:B--2---:R-:W-:-:S04]  /*0c40*/  FFMA R9, R16, R9, R13 ;  /* 0x0000000910097223 */ /* 0x004fc8000000000d */
[----:B---3--:R-:W-:-:S04]  /*0c50*/  FFMA R10, R14, R10, R9 ;  /* 0x0000000a0e0a7223 */ /* 0x008fc80000000009 */
[----:B------:R-:W-:Y:S01]  /*0c60*/  FFMA R23, R23, R11, R10 ;  /* 0x0000000b17177223 */ /* 0x000fe2000000000a */
[----:B------:R-:W-:Y:S06]  /*0c70*/  BAR.SYNC.DEFER_BLOCKING 0x0 ;  /* 0x0000000000007b1d */ /* 0x000fec0000010000 */
[----:B------:R-:W-:Y:S05]  /*0c80*/  BRA.U UP0, `(.L_x_16) ;  /* 0xfffffff5008c7547 */ /* 0x000fea000b83ffff */
.L_x_15:
[----:B------:R-:W0:Y:S01]  /*0c90*/  LDC.64 R6, c[0x0][0x390] ;  /* 0x0000e400ff067b82 */ /* 0x000e220000000a00 */
[----:B------:R-:W1:Y:S01]  /*0ca0*/  LDCU UR5, c[0x0][0x39c] ;  /* 0x00007380ff0577ac */ /* 0x000e620008000800 */
[----:B--2-4-:R-:W-:Y:S02]  /*0cb0*/  LEA R0, R3, R0, 0x4 ;  /* 0x0000000003007211 */ /* 0x014fe400078e20ff */
[----:B------:R-:W-:-:S05]  /*0cc0*/  IADD3 R5, PT, PT, R5, UR4, RZ ;  /* 0x0000000405057c10 */ /* 0x000fca000fffe0ff */
[----:B-1----:R-:W-:-:S04]  /*0cd0*/  IMAD R3, R0, UR5, R5 ;  /* 0x0000000500037c24 */ /* 0x002fc8000f8e0205 */
[----:B0-----:R-:W-:-:S05]  /*0ce0*/  IMAD.WIDE R2, R3, 0x4, R6 ;  /* 0x0000000403027825 */ /* 0x001fca00078e0206 */
[----:B------:R-:W-:Y:S01]  /*0cf0*/  STG.E desc[UR10][R2.64], R23 ;  /* 0x0000001702007986 */ /* 0x000fe2000c10190a */
[----:B------:R-:W-:Y:S05]  /*0d00*/  EXIT ;  /* 0x000000000000794d */ /* 0x000fea0003800000 */
.L_x_17:
        /* <DEDUP_REMOVED lines=15> */
.L_x_25:


//--------------------- .text._Z11gemm_kernelPfS_S_iii --------------------------
	.section	.text._Z11gemm_kernelPfS_S_iii,"ax",@progbits
	.align	128
        .global         _Z11gemm_kernelPfS_S_iii
        .type           _Z11gemm_kernelPfS_S_iii,@function
        .size           _Z11gemm_kernelPfS_S_iii,(.L_x_26 - _Z11gemm_kernelPfS_S_iii)
        .other          _Z11gemm_kernelPfS_S_iii,@"STO_CUDA_ENTRY STV_DEFAULT"
_Z11gemm_kernelPfS_S_iii:
.text._Z11gemm_kernelPfS_S_iii:
[----:B------:R-:W-:Y:S01]  /*0000*/  LDC R1, c[0x0][0x37c] ;  /* 0x0000df00ff017b82 */ /* 0x000fe20000000800 */
[----:B------:R-:W0:Y:S07]  /*0010*/  S2R R0, SR_TID.X ;  /* 0x0000000000007919 */ /* 0x000e2e0000002100 */
[----:B------:R-:W1:Y:S01]  /*0020*/  LDC R4, c[0x0][0x364] ;  /* 0x0000d900ff047b82 */ /* 0x000e620000000800 */
[----:B------:R-:W1:Y:S07]  /*0030*/  S2R R19, SR_TID.Y ;  /* 0x0000000000137919 */ /* 0x000e6e0000002200 */
[----:B------:R-:W0:Y:S08]  /*0040*/  S2UR UR5, SR_CTAID.X ;  /* 0x00000000000579c3 */ /* 0x000e300000002500 */
[----:B------:R-:W0:Y:S08]  /*0050*/  LDC R5, c[0x0][0x360] ;  /* 0x0000d800ff057b82 */ /* 0x000e300000000800 */
[----:B------:R-:W1:Y:S08]  /*0060*/  S2UR UR4, SR_CTAID.Y ;  /* 0x00000000000479c3 */ /* 0x000e700000002600 */
[----:B------:R-:W2:Y:S01]  /*0070*/  LDC.64 R2, c[0x0][0x398] ;  /* 0x0000e600ff027b82 */ /* 0x000ea20000000a00 */
[----:B0-----:R-:W-:-:S02]  /*0080*/  IMAD R0, R5, UR5, R0 ;  /* 0x0000000505007c24 */ /* 0x001fc4000f8e0200 */
[----:B-1----:R-:W-:-:S03]  /*0090*/  IMAD R19, R4, UR4, R19 ;  /* 0x0000000404137c24 */ /* 0x002fc6000f8e0213 */
[----:B--2---:R-:W-:-:S04]  /*00a0*/  ISETP.GE.AND P0, PT, R0, R3, PT ;  /* 0x000000030000720c */ /* 0x004fc80003f06270 */
[----:B------:R-:W-:-:S13]  /*00b0*/  ISETP.GE.OR P0, PT, R19, R2, P0 ;  /* 0x000000021300720c */ /* 0x000fda0000706670 */
[----:B------:R-:W-:Y:S05]  /*00c0*/  @P0 EXIT ;  /* 0x000000000000094d */ /* 0x000fea0003800000 */
[----:B------:R-:W0:Y:S01]  /*00d0*/  LDC R2, c[0x0][0x3a0] ;  /* 0x0000e800ff027b82 */ /* 0x000e220000000800 */
[----:B------:R-:W1:Y:S01]  /*00e0*/  LDCU.64 UR4, c[0x0][0x358] ;  /* 0x00006b00ff0477ac */ /* 0x000e620008000a00 */
[----:B------:R-:W-:Y:S01]  /*00f0*/  HFMA2 R24, -RZ, RZ, 0, 0 ;  /* 0x00000000ff187431 */ /* 0x000fe200000001ff */
[----:B0-----:R-:W-:-:S13]  /*0100*/  ISETP.GE.AND P0, PT, R2, 0x1, PT ;  /* 0x000000010200780c */ /* 0x001fda0003f06270 */
[----:B-1----:R-:W-:Y:S05]  /*0110*/  @!P0 BRA `(.L_x_18) ;  /* 0x0000000400e08947 */ /* 0x002fea0003800000 */
[C---:B------:R-:W-:Y:S01]  /*0120*/  ISETP.GE.U32.AND P1, PT, R2.reuse, 0x8, PT ;  /* 0x000000080200780c */ /* 0x040fe20003f26070 */
[----:B------:R-:W-:Y:S01]  /*0130*/  IMAD R20, R19, R2, RZ ;  /* 0x0000000213147224 */ /* 0x000fe200078e02ff */
[----:B------:R-:W-:Y:S02]  /*0140*/  LOP3.LUT R27, R2, 0x7, RZ, 0xc0, !PT ;  /* 0x00000007021b7812 */ /* 0x000fe400078ec0ff */
[----:B------:R-:W-:Y:S02]  /*0150*/  MOV R24, RZ ;  /* 0x000000ff00187202 */ /* 0x000fe40000000f00 */
[----:B------:R-:W-:Y:S02]  /*0160*/  ISETP.NE.AND P0, PT, R27, RZ, PT ;  /* 0x000000ff1b00720c */ /* 0x000fe40003f05270 */
[----:B------:R-:W-:-:S05]  /*0170*/  MOV R21, RZ ;  /* 0x000000ff00157202 */ /* 0x000fca0000000f00 */
[----:B------:R-:W-:Y:S06]  /*0180*/  @!P1 BRA `(.L_x_19) ;  /* 0x0000000000c49947 */ /* 0x000fec0003800000 */
[----:B------:R-:W0:Y:S01]  /*0190*/  LDC.64 R4, c[0x0][0x380] ;  /* 0x0000e000ff047b82 */ /* 0x000e220000000a00 */
[----:B------:R-:W-:Y:S02]  /*01a0*/  LOP3.LUT R21, R2, 0x7ffffff8, RZ, 0xc0, !PT ;  /* 0x7ffffff802157812 */ /* 0x000fe400078ec0ff */
[----:B------:R-:W-:Y:S02]  /*01b0*/  MOV R24, RZ ;  /* 0x000000ff00187202 */ /* 0x000fe40000000f00 */
[----:B------:R-:W-:Y:S02]  /*01c0*/  MOV R18, R0 ;  /* 0x0000000000127202 */ /* 0x000fe40000000f00 */
[----:B------:R-:W-:Y:S01]  /*01d0*/  IADD3 R22, PT, PT, -R21, RZ, RZ ;  /* 0x000000ff15167210 */ /* 0x000fe20007ffe1ff */
[----:B0-----:R-:W-:-:S03]  /*01e0*/  IMAD.WIDE.U32 R4, R20, 0x4, R4 ;  /* 0x0000000414047825 */ /* 0x001fc600078e0004 */
[----:B------:R-:W-:-:S04]  /*01f0*/  IADD3 R6, P1, PT, R4, 0x10, RZ ;  /* 0x0000001004067810 */ /* 0x000fc80007f3e0ff */
[----:B------:R-:W-:-:S09]  /*0200*/  IADD3.X R7, PT, PT, RZ, R5, RZ, P1, !PT ;  /* 0x00000005ff077210 */ /* 0x000fd20000ffe4ff */
.L_x_20:
[----:B------:R-:W0:Y:S01]  /*0210*/  LDC.64 R16, c[0x0][0x388] ;  /* 0x0000e200ff107b82 */ /* 0x000e220000000a00 */
[----:B------:R-:W-:Y:S02]  /*0220*/  MOV R4, R6 ;  /* 0x0000000600047202 */ /* 0x000fe40000000f00 */
[----:B------:R-:W-:-:S05]  /*0230*/  MOV R5, R7 ;  /* 0x0000000700057202 */ /* 0x000fca0000000f00 */
[----:B------:R-:W2:Y:S04]  /*0240*/  LDG.E R25, desc[UR4][R4.64+-0x10] ;  /* 0xfffff00404197981 */ /* 0x000ea8000c1e1900 */
[----:B------:R-:W3:Y:S04]  /*0250*/  LDG.E R23, desc[UR4][R4.64+-0xc] ;  /* 0xfffff40404177981 */ /* 0x000ee8000c1e1900 */
[----:B------:R-:W4:Y:S04]  /*0260*/  LDG.E R29, desc[UR4][R4.64+-0x8] ;  /* 0xfffff804041d7981 */ /* 0x000f28000c1e1900 */
[----:B------:R-:W5:Y:S01]  /*0270*/  LDG.E R28, desc[UR4][R4.64+-0x4] ;  /* 0xfffffc04041c7981 */ /* 0x000f62000c1e1900 */
[----:B0-----:R-:W-:-:S05]  /*0280*/  IMAD.WIDE R16, R18, 0x4, R16 ;  /* 0x0000000412107825 */ /* 0x001fca00078e0210 */
[----:B------:R0:W2:Y:S01]  /*0290*/  LDG.E R26, desc[UR4][R16.64] ;  /* 0x00000004101a7981 */ /* 0x0000a2000c1e1900 */
[----:B------:R-:W-:-:S04]  /*02a0*/  IMAD.WIDE R14, R3, 0x4, R16 ;  /* 0x00000004030e7825 */ /* 0x000fc800078e0210 */
[C---:B------:R-:W-:Y:S02]  /*02b0*/  IMAD.WIDE R6, R3.reuse, 0x4, R14 ;  /* 0x0000000403067825 */ /* 0x040fe400078e020e */
[----:B------:R-:W3:Y:S02]  /*02c0*/  LDG.E R14, desc[UR4][R14.64] ;  /* 0x000000040e0e7981 */ /* 0x000ee4000c1e1900 */
[C---:B------:R-:W-:Y:S02]  /*02d0*/  IMAD.WIDE R10, R3.reuse, 0x4, R6 ;  /* 0x00000004030a7825 */ /* 0x040fe400078e0206 */
[----:B------:R-:W4:Y:S02]  /*02e0*/  LDG.E R6, desc[UR4][R6.64] ;  /* 0x0000000406067981 */ /* 0x000f24000c1e1900 */
[C---:B------:R-:W-:Y:S02]  /*02f0*/  IMAD.WIDE R8, R3.reuse, 0x4, R10 ;  /* 0x0000000403087825 */ /* 0x040fe400078e020a */
[----:B------:R-:W5:Y:S02]  /*0300*/  LDG.E R10, desc[UR4][R10.64] ;  /* 0x000000040a0a7981 */ /* 0x000f64000c1e1900 */
[----:B------:R-:W-:-:S02]  /*0310*/  IMAD.WIDE R12, R3, 0x4, R8 ;  /* 0x00000004030c7825 */ /* 0x000fc400078e0208 */
[----:B------:R-:W5:Y:S04]  /*0320*/  LDG.E R7, desc[UR4][R4.64] ;  /* 0x0000000404077981 */ /* 0x000f68000c1e1900 */
[----:B------:R-:W5:Y:S01]  /*0330*/  LDG.E R8, desc[UR4][R8.64] ;  /* 0x0000000408087981 */ /* 0x000f62000c1e1900 */
[----:B0-----:R-:W-:-:S03]  /*0340*/  IMAD.WIDE R16, R3, 0x4, R12 ;  /* 0x0000000403107825 */ /* 0x001fc600078e020c */
[----:B------:R-:W5:Y:S04]  /*0350*/  LDG.E R12, desc[UR4][R12.64] ;  /* 0x000000040c0c7981 */ /* 0x000f68000c1e1900 */
[----:B------:R-:W5:Y:S04]  /*0360*/  LDG.E R15, desc[UR4][R16.64] ;  /* 0x00000004100f7981 */ /* 0x000f68000c1e1900 */
[----:B------:R-:W5:Y:S04]  /*0370*/  LDG.E R9, desc[UR4][R4.64+0x4] ;  /* 0x0000040404097981 */ /* 0x000f68000c1e1900 */
[----:B------:R-:W5:Y:S01]  /*0380*/  LDG.E R11, desc[UR4][R4.64+0xc] ;  /* 0x00000c04040b7981 */ /* 0x000f62000c1e1900 */
[----:B--2---:R-:W-:Y:S01]  /*0390*/  FFMA R26, R25, R26, R24 ;  /* 0x0000001a191a7223 */ /* 0x004fe20000000018 */
[----:B------:R-:W-:-:S02]  /*03a0*/  IMAD.WIDE R24, R3, 0x4, R16 ;  /* 0x0000000403187825 */ /* 0x000fc400078e0210 */
[----:B------:R-:W2:Y:S04]  /*03b0*/  LDG.E R16, desc[UR4][R4.64+0x8] ;  /* 0x0000080404107981 */ /* 0x000ea8000c1e1900 */
[----:B------:R-:W2:Y:S01]  /*03c0*/  LDG.E R24, desc[UR4][R24.64] ;  /* 0x0000000418187981 */ /* 0x000ea2000c1e1900 */
[----:B---3--:R-:W-:Y:S01]  /*03d0*/  FFMA R14, R23, R14, R26 ;  /* 0x0000000e170e7223 */ /* 0x008fe2000000001a */
[----:B------:R-:W-:-:S03]  /*03e0*/  IADD3 R22, PT, PT, R22, 0x8, RZ ;  /* 0x0000000816167810 */ /* 0x000fc60007ffe0ff */
[----:B----4-:R-:W-:Y:S01]  /*03f0*/  FFMA R29, R29, R6, R14 ;  /* 0x000000061d1d7223 */ /* 0x010fe2000000000e */
[----:B------:R-:W-:-:S03]  /*0400*/  ISETP.NE.AND P1, PT, R22, RZ, PT ;  /* 0x000000ff1600720c */ /* 0x000fc60003f25270 */
[----:B-----5:R-:W-:Y:S01]  /*0410*/  FFMA R10, R28, R10, R29 ;  /* 0x0000000a1c0a7223 */ /* 0x020fe2000000001d */
[----:B------:R-:W-:-:S03]  /*0420*/  IADD3 R6, P2, PT, R4, 0x20, RZ ;  /* 0x0000002004067810 */ /* 0x000fc60007f5e0ff */
[----:B------:R-:W-:Y:S01]  /*0430*/  FFMA R8, R7, R8, R10 ;  /* 0x0000000807087223 */ /* 0x000fe2000000000a */
[----:B------:R-:W-:Y:S02]  /*0440*/  IADD3.X R7, PT, PT, RZ, R5, RZ, P2, !PT ;  /* 0x00000005ff077210 */ /* 0x000fe400017fe4ff */
[----:B------:R-:W-:Y:S01]  /*0450*/  LEA R18, R3, R18, 0x3 ;  /* 0x0000001203127211 */ /* 0x000fe200078e18ff */
[----:B------:R-:W-:-:S04]  /*0460*/  FFMA R9, R9, R12, R8 ;  /* 0x0000000c09097223 */ /* 0x000fc80000000008 */
[----:B--2---:R-:W-:-:S04]  /*0470*/  FFMA R16, R16, R15, R9 ;  /* 0x0000000f10107223 */ /* 0x004fc80000000009 */
[----:B------:R-:W-:Y:S01]  /*0480*/  FFMA R24, R11, R24, R16 ;  /* 0x000000180b187223 */ /* 0x000fe20000000010 */
[----:B------:R-:W-:Y:S06]  /*0490*/  @P1 BRA `(.L_x_20) ;  /* 0xfffffffc005c1947 */ /* 0x000fec000383ffff */
.L_x_19:
[----:B------:R-:W-:Y:S05]  /*04a0*/  @!P0 BRA `(.L_x_18) ;  /* 0x0000000000fc8947 */ /* 0x000fea0003800000 */
[----:B------:R-:W-:Y:S02]  /*04b0*/  ISETP.GE.U32.AND P1, PT, R27, 0x4, PT ;  /* 0x000000041b00780c */ /* 0x000fe40003f26070 */
[----:B------:R-:W-:-:S04]  /*04c0*/  LOP3.LUT R16, R2, 0x3, RZ, 0xc0, !PT ;  /* 0x0000000302107812 */ /* 0x000fc800078ec0ff */
[----:B------:R-:W-:-:S07]  /*04d0*/  ISETP.NE.AND P0, PT, R16, RZ, PT ;  /* 0x000000ff1000720c */ /* 0x000fce0003f05270 */
[----:B------:R-:W-:Y:S06]  /*04e0*/  @!P1 BRA `(.L_x_21) ;  /* 0x00000000006c9947 */ /* 0x000fec0003800000 */
[----:B------:R-:W0:Y:S01]  /*04f0*/  LDC.64 R6, c[0x0][0x388] ;  /* 0x0000e200ff067b82 */ /* 0x000e220000000a00 */
[----:B------:R-:W1:Y:S01]  /*0500*/  LDCU.64 UR6, c[0x0][0x380] ;  /* 0x00007000ff0677ac */ /* 0x000e620008000a00 */
[----:B------:R-:W-:Y:S01]  /*0510*/  IMAD R9, R21, R3, R0 ;  /* 0x0000000315097224 */ /* 0x000fe200078e0200 */
[CC--:B------:R-:W-:Y:S02]  /*0520*/  IADD3 R5, PT, PT, R20.reuse, R21.reuse, RZ ;  /* 0x0000001514057210 */ /* 0x0c0fe40007ffe0ff */
[----:B------:R-:W-:-:S03]  /*0530*/  IADD3 R10, P1, PT, R20, R21, RZ ;  /* 0x00000015140a7210 */ /* 0x000fc60007f3e0ff */
[----:B------:R-:W2:Y:S01]  /*0540*/  LDC.64 R14, c[0x0][0x380] ;  /* 0x0000e000ff0e7b82 */ /* 0x000ea20000000a00 */
[----:B0-----:R-:W-:-:S04]  /*0550*/  IMAD.WIDE R6, R9, 0x4, R6 ;  /* 0x0000000409067825 */ /* 0x001fc800078e0206 */
[----:B------:R-:W-:Y:S02]  /*0560*/  IMAD.WIDE R8, R3, 0x4, R6 ;  /* 0x0000000403087825 */ /* 0x000fe400078e0206 */
[----:B------:R-:W3:Y:S02]  /*0570*/  LDG.E R6, desc[UR4][R6.64] ;  /* 0x0000000406067981 */ /* 0x000ee4000c1e1900 */
[----:B--2---:R-:W-:Y:S01]  /*0580*/  IMAD.WIDE.U32 R14, R5, 0x4, R14 ;  /* 0x00000004050e7825 */ /* 0x004fe200078e000e */
[----:B------:R-:W-:Y:S02]  /*0590*/  IADD3.X R5, PT, PT, RZ, RZ, RZ, P1, !PT ;  /* 0x000000ffff057210 */ /* 0x000fe40000ffe4ff */
[----:B-1----:R-:W-:-:S03]  /*05a0*/  LEA R4, P1, R10, UR6, 0x2 ;  /* 0x000000060a047c11 */ /* 0x002fc6000f8210ff */
[----:B------:R-:W3:Y:S01]  /*05b0*/  LDG.E R15, desc[UR4][R14.64] ;  /* 0x000000040e0f7981 */ /* 0x000ee2000c1e1900 */
[----:B------:R-:W-:Y:S01]  /*05c0*/  LEA.HI.X R5, R10, UR7, R5, 0x2, P1 ;  /* 0x000000070a057c11 */ /* 0x000fe200088f1405 */
[C---:B------:R-:W-:Y:S02]  /*05d0*/  IMAD.WIDE R10, R3.reuse, 0x4, R8 ;  /* 0x00000004030a7825 */ /* 0x040fe400078e0208 */
[----:B------:R-:W2:Y:S04]  /*05e0*/  LDG.E R8, desc[UR4][R8.64] ;  /* 0x0000000408087981 */ /* 0x000ea8000c1e1900 */
[----:B------:R-:W2:Y:S01]  /*05f0*/  LDG.E R17, desc[UR4][R4.64+0x4] ;  /* 0x0000040404117981 */ /* 0x000ea2000c1e1900 */
[----:B------:R-:W-:-:S03]  /*0600*/  IMAD.WIDE R12, R3, 0x4, R10 ;  /* 0x00000004030c7825 */ /* 0x000fc600078e020a */
[----:B------:R-:W4:Y:S04]  /*0610*/  LDG.E R22, desc[UR4][R10.64] ;  /* 0x000000040a167981 */ /* 0x000f28000c1e1900 */
[----:B------:R-:W4:Y:S04]  /*0620*/  LDG.E R18, desc[UR4][R4.64+0x8] ;  /* 0x0000080404127981 */ /* 0x000f28000c1e1900 */
[----:B------:R-:W5:Y:S04]  /*0630*/  LDG.E R26, desc[UR4][R4.64+0xc] ;  /* 0x00000c04041a7981 */ /* 0x000f68000c1e1900 */
[----:B------:R-:W5:Y:S01]  /*0640*/  LDG.E R12, desc[UR4][R12.64] ;  /* 0x000000040c0c7981 */ /* 0x000f62000c1e1900 */
[----:B------:R-:W-:Y:S01]  /*0650*/  IADD3 R21, PT, PT, R21, 0x4, RZ ;  /* 0x0000000415157810 */ /* 0x000fe20007ffe0ff */
[----:B---3--:R-:W-:-:S04]  /*0660*/  FFMA R24, R15, R6, R24 ;  /* 0x000000060f187223 */ /* 0x008fc80000000018 */
[----:B--2---:R-:W-:-:S04]  /*0670*/  FFMA R17, R17, R8, R24 ;  /* 0x0000000811117223 */ /* 0x004fc80000000018 */
[----:B----4-:R-:W-:-:S04]  /*0680*/  FFMA R17, R18, R22, R17 ;  /* 0x0000001612117223 */ /* 0x010fc80000000011 */
[----:B-----5:R-:W-:-:S07]  /*0690*/  FFMA R24, R26, R12, R17 ;  /* 0x0000000c1a187223 */ /* 0x020fce0000000011 */
.L_x_21:
[----:B------:R-:W-:Y:S05]  /*06a0*/  @!P0 BRA `(.L_x_18) ;  /* 0x00000000007c8947 */ /* 0x000fea0003800000 */
[----:B------:R-:W-:Y:S01]  /*06b0*/  ISETP.NE.AND P1, PT, R16, 0x1, PT ;  /* 0x000000011000780c */ /* 0x000fe20003f25270 */
[----:B------:R-:W0:Y:S01]  /*06c0*/  LDC.64 R12, c[0x0][0x380] ;  /* 0x0000e000ff0c7b82 */ /* 0x000e220000000a00 */
[----:B------:R-:W-:-:S04]  /*06d0*/  LOP3.LUT R2, R2, 0x1, RZ, 0xc0, !PT ;  /* 0x0000000102027812 */ /* 0x000fc800078ec0ff */
[----:B------:R-:W-:-:S03]  /*06e0*/  ISETP.NE.U32.AND P0, PT, R2, 0x1, PT ;  /* 0x000000010200780c */ /* 0x000fc60003f05070 */
[----:B------:R-:W1:Y:S04]  /*06f0*/  LDC.64 R10, c[0x0][0x388] ;  /* 0x0000e200ff0a7b82 */ /* 0x000e680000000a00 */
[CC--:B------:R-:W-:Y:S02]  /*0700*/  @P1 IADD3 R15, PT, PT, R20.reuse, R21.reuse, RZ ;  /* 0x00000015140f1210 */ /* 0x0c0fe40007ffe0ff */
[----:B------:R-:W-:Y:S02]  /*0710*/  @P1 IADD3 R2, P2, PT, R20, R21, RZ ;  /* 0x0000001514021210 */ /* 0x000fe40007f5e0ff */
[----:B------:R-:W2:Y:S02]  /*0720*/  @P1 LDC.64 R4, c[0x0][0x380] ;  /* 0x0000e000ff041b82 */ /* 0x000ea40000000a00 */
[----:B------:R-:W-:-:S06]  /*0730*/  @P1 IADD3.X R14, PT, PT, RZ, RZ, RZ, P2, !PT ;  /* 0x000000ffff0e1210 */ /* 0x000fcc00017fe4ff */
[----:B------:R-:W3:Y:S01]  /*0740*/  LDC.64 R6, c[0x0][0x380] ;  /* 0x0000e000ff067b82 */ /* 0x000ee20000000a00 */
[----:B0-----:R-:W-:-:S04]  /*0750*/  @P1 IMAD.WIDE.U32 R12, R15, 0x4, R12 ;  /* 0x000000040f0c1825 */ /* 0x001fc800078e000c */
[C---:B------:R-:W-:Y:S01]  /*0760*/  @P1 IMAD R15, R21.reuse, R3, R0 ;  /* 0x00000003150f1224 */ /* 0x040fe200078e0200 */
[----:B------:R-:W-:Y:S01]  /*0770*/  @P1 IADD3 R21, PT, PT, R21, 0x2, RZ ;  /* 0x0000000215151810 */ /* 0x000fe20007ffe0ff */
[----:B------:R-:W4:Y:S01]  /*0780*/  @P1 LDG.E R13, desc[UR4][R12.64] ;  /* 0x000000040c0d1981 */ /* 0x000f22000c1e1900 */
[----:B------:R-:W0:Y:S01]  /*0790*/  LDC.64 R8, c[0x0][0x388] ;  /* 0x0000e200ff087b82 */ /* 0x000e220000000a00 */
[----:B-1----:R-:W-:Y:S01]  /*07a0*/  @P1 IMAD.WIDE R10, R15, 0x4, R10 ;  /* 0x000000040f0a1825 */ /* 0x002fe200078e020a */
[----:B------:R-:W-:Y:S02]  /*07b0*/  @!P0 IADD3 R17, PT, PT, R20, R21, RZ ;  /* 0x0000001514118210 */ /* 0x000fe40007ffe0ff */
[----:B--2---:R-:W-:Y:S01]  /*07c0*/  @P1 LEA R4, P2, R2, R4, 0x2 ;  /* 0x0000000402041211 */ /* 0x004fe200078410ff */
[----:B------:R-:W-:-:S03]  /*07d0*/  @!P0 IMAD R21, R21, R3, R0 ;  /* 0x0000000315158224 */ /* 0x000fc600078e0200 */
[----:B------:R-:W-:Y:S01]  /*07e0*/  @P1 LEA.HI.X R5, R2, R5, R14, 0x2, P2 ;  /* 0x0000000502051211 */ /* 0x000fe200010f140e */
[----:B------:R-:W-:Y:S01]  /*07f0*/  @P1 IMAD.WIDE R14, R3, 0x4, R10 ;  /* 0x00000004030e1825 */ /* 0x000fe200078e020a */
[----:B------:R-:W4:Y:S03]  /*0800*/  @P1 LDG.E R2, desc[UR4][R10.64] ;  /* 0x000000040a021981 */ /* 0x000f26000c1e1900 */
[----:B---3--:R-:W-:Y:S01]  /*0810*/  @!P0 IMAD.WIDE.U32 R6, R17, 0x4, R6 ;  /* 0x0000000411068825 */ /* 0x008fe200078e0006 */
[----:B------:R-:W2:Y:S04]  /*0820*/  @P1 LDG.E R5, desc[UR4][R4.64+0x4] ;  /* 0x0000040404051981 */ /* 0x000ea8000c1e1900 */
[----:B------:R-:W2:Y:S01]  /*0830*/  @P1 LDG.E R14, desc[UR4][R14.64] ;  /* 0x000000040e0e1981 */ /* 0x000ea2000c1e1900 */
[----:B0-----:R-:W-:-:S03]  /*0840*/  @!P0 IMAD.WIDE R8, R21, 0x4, R8 ;  /* 0x0000000415088825 */ /* 0x001fc600078e0208 */
[----:B------:R-:W3:Y:S04]  /*0850*/  @!P0 LDG.E R7, desc[UR4][R6.64] ;  /* 0x0000000406078981 */ /* 0x000ee8000c1e1900 */
[----:B------:R-:W3:Y:S01]  /*0860*/  @!P0 LDG.E R8, desc[UR4][R8.64] ;  /* 0x0000000408088981 */ /* 0x000ee2000c1e1900 */
[----:B----4-:R-:W-:-:S04]  /*0870*/  @P1 FFMA R2, R13, R2, R24 ;  /* 0x000000020d021223 */ /* 0x010fc80000000018 */
[----:B--2---:R-:W-:-:S04]  /*0880*/  @P1 FFMA R24, R5, R14, R2 ;  /* 0x0000000e05181223 */ /* 0x004fc80000000002 */
[----:B---3--:R-:W-:-:S07]  /*0890*/  @!P0 FFMA R24, R7, R8, R24 ;  /* 0x0000000807188223 */ /* 0x008fce0000000018 */
.L_x_18:
[----:B------:R-:W0:Y:S01]  /*08a0*/  LDC.64 R4, c[0x0][0x390] ;  /* 0x0000e400ff047b82 */ /* 0x000e220000000a00 */
[----:B------:R-:W-:-:S04]  /*08b0*/  IMAD R3, R19, R3, R0 ;  /* 0x0000000313037224 */ /* 0x000fc800078e0200 */
[----:B0-----:R-:W-:-:S05]  /*08c0*/  IMAD.WIDE R2, R3, 0x4, R4 ;  /* 0x0000000403027825 */ /* 0x001fca00078e0204 */
[----:B------:R-:W-:Y:S01]  /*08d0*/  STG.E desc[UR4][R2.64], R24 ;  /* 0x0000001802007986 */ /* 0x000fe2000c101904 */
[----:B------:R-:W-:Y:S05]  /*08e0*/  EXIT ;  /* 0x000000000000794d */ /* 0x000fea0003800000 */
.L_x_22:
        /* <DEDUP_REMOVED lines=9> */
.L_x_26:


//--------------------- .nv.shared._Z13gemm_kernel_2PfS_S_iii --------------------------
	.section	.nv.shared._Z13gemm_kernel_2PfS_S_iii,"aw",@nobits
	.sectionflags	@""
	.align	4
.nv.shared._Z13gemm_kernel_2PfS_S_iii:
	.zero		9216


//--------------------- .nv.shared.reserved.0     --------------------------
	.section	.nv.shared.reserved.0,"aw",@nobits
	.weak		__nv_reservedSMEM_offset_0_alias
	.size		__nv_reservedSMEM_offset_0_alias, 0, 64
	.other		__nv_reservedSMEM_offset_0_alias,@"STO_CUDA_RESERVED_SHARED STV_DEFAULT"
__nv_reservedSMEM_offset_0_alias:
	.zero		0
	.zero		64


//--------------------- .nv.shared._Z17gemm_kernel_fix_2PfS_S_iii --------------------------
	.section	.nv.shared._Z17gemm_kernel_fix_2PfS_S_iii,"aw",@nobits
	.sectionflags	@""
	.align	4
.nv.shared._Z17gemm_kernel_fix_2PfS_S_iii:
	.zero		9216


//--------------------- .nv.shared._Z19sgemm_gpu_kernel_v2PfS_S_iii --------------------------
	.section	.nv.shared._Z19sgemm_gpu_kernel_v2PfS_S_iii,"aw",@nobits
	.sectionflags	@""
	.align	4
.nv.shared._Z19sgemm_gpu_kernel_v2PfS_S_iii:
	.zero		9216


//--------------------- .nv.constant0._Z13gemm_kernel_2PfS_S_iii --------------------------
	.section	.nv.constant0._Z13gemm_kernel_2PfS_S_iii,"a",@progbits
	.sectionflags	@""
	.align	4
.nv.constant0._Z13gemm_kernel_2PfS_S_iii:
	.zero		932


//--------------------- .nv.constant0._Z17gemm_kernel_fix_2PfS_S_iii --------------------------
	.section	.nv.constant0._Z17gemm_kernel_fix_2PfS_S_iii,"a",@progbits
	.sectionflags	@""
	.align	4
.nv.constant0._Z17gemm_kernel_fix_2PfS_S_iii:
	.zero		932


//--------------------- .nv.constant0._Z19sgemm_gpu_kernel_v2PfS_S_iii --------------------------
	.section	.nv.constant0._Z19sgemm_gpu_kernel_v2PfS_S_iii,"a",@progbits
	.sectionflags	@""
	.align	4
.nv.constant0._Z19sgemm_gpu_kernel_v2PfS_S_iii:
	.zero		932


//--------------------- .nv.constant0._Z11gemm_kernelPfS_S_iii --------------------------
	.section	.nv.constant0._Z11gemm_kernelPfS_S_iii,"a",@progbits
	.sectionflags	@""
	.align	4
.nv.constant0._Z11gemm_kernelPfS_S_iii:
	.zero		932


//--------------------- SYMBOLS --------------------------

	.type		.nv.reservedSmem.offset0,@object
	.size		.nv.reservedSmem.offset0,0x4
	.type		.nv.reservedSmem.cap,@object
	.size		.nv.reservedSmem.cap,0x4
